	.target	sm_90a

	.elftype	@"ET_EXEC"


//--------------------- .note.nv.tkinfo           --------------------------
	.section	.note.nv.tkinfo,"",@"SHT_NOTE"
	.sectionflags	@"SHF_NOTE_NV_TKINFO"
	.tkinfo
        /*0018*/ 	.word	0x00000002
        /*0030*/ 	.string	""
        /*0030*/ 	.string	"ptxas"
        /*0030*/ 	.string	"Cuda compilation tools, release 13.0, V13.0.88"
        /*0030*/ 	.string	"Build cuda_13.0.r13.0/compiler.36424714_0"
        /*0030*/ 	.string	"-arch sm_90a -m 64 "



//--------------------- .note.nv.cuinfo           --------------------------
	.section	.note.nv.cuinfo,"",@"SHT_NOTE"
	.sectionflags	@"SHF_NOTE_NV_CUINFO"
        /*0018*/ 	.short	0x0002
        /*001a*/ 	.short	0x005a
        /*001c*/ 	.short	0x0082
	.zero		2


//--------------------- .nv.info                  --------------------------
	.section	.nv.info,"",@"SHT_CUDA_INFO"
	.align	4


	//----- nvinfo : EIATTR_REGCOUNT
	.align		4
        /*0000*/ 	.byte	0x04, 0x2f
        /*0002*/ 	.short	(.L_15 - .L_14)
	.align		4
.L_14:
        /*0004*/ 	.word	index@(_ZN7cutlass13device_kernelINS_4gemm6kernel13GemmUniversalIN4cute5tupleIJiiiiEEENS1_10collective13CollectiveMmaINS1_34MainloopSm90TmaGmmaWarpSpecializedILi22ENS5_IJNS4_1CILi2EEENSA_ILi1EEESC_EEENS1_32KernelTmaWarpSpecializedPingpongEEENS5_IJNSA_ILi64EEENSA_ILi16EEESG_EEENS_6half_tENS5_IJlSC_lEEESJ_SK_NS4_8TiledMMAINS4_8MMA_AtomIJNS4_4SM904GMMA25MMA_64x16x16_F32F16F16_SSILNSO_5MajorE0ELSQ_0ELNSO_7ScaleInE1ELSR_1EEEEEENS4_6LayoutINS5_IJSC_SC_SC_EEENS5_IJNSA_ILi0EEESW_SW_EEEEENS5_IJNS4_10UnderscoreESZ_SZ_EEEEENS4_13SM90_TMA_LOADENS4_14ComposedLayoutINS4_7SwizzleILi3ELi4ELi3EEENS4_18smem_ptr_flag_bitsILi16EEENSU_INS5_IJNSA_ILi8EEESG_EEENS5_IJSG_SC_EEEEEEEvNS4_8identityENS4_23SM90_TMA_LOAD_MULTICASTES1C_vS1D_EENS_8epilogue10collective6detail29Sm90TmaWarpSpecializedAdapterINS1H_15DefaultEpilogueISJ_SK_SK_NS1G_6thread17LinearCombinationISJ_Li1EffLNS1L_9ScaleType4KindE0ELNS_15FloatRoundStyleE2ESJ_EENS1_15EpilogueDefaultEEEEEvvEEEEvNT_6ParamsE)
        /*0008*/ 	.word	0x000000a8


	//----- nvinfo : EIATTR_FRAME_SIZE
	.align		4
.L_15:
        /*000c*/ 	.byte	0x04, 0x11
        /*000e*/ 	.short	(.L_17 - .L_16)
	.align		4
.L_16:
        /*0010*/ 	.word	index@(_ZN7cutlass13device_kernelINS_4gemm6kernel13GemmUniversalIN4cute5tupleIJiiiiEEENS1_10collective13CollectiveMmaINS1_34MainloopSm90TmaGmmaWarpSpecializedILi22ENS5_IJNS4_1CILi2EEENSA_ILi1EEESC_EEENS1_32KernelTmaWarpSpecializedPingpongEEENS5_IJNSA_ILi64EEENSA_ILi16EEESG_EEENS_6half_tENS5_IJlSC_lEEESJ_SK_NS4_8TiledMMAINS4_8MMA_AtomIJNS4_4SM904GMMA25MMA_64x16x16_F32F16F16_SSILNSO_5MajorE0ELSQ_0ELNSO_7ScaleInE1ELSR_1EEEEEENS4_6LayoutINS5_IJSC_SC_SC_EEENS5_IJNSA_ILi0EEESW_SW_EEEEENS5_IJNS4_10UnderscoreESZ_SZ_EEEEENS4_13SM90_TMA_LOADENS4_14ComposedLayoutINS4_7SwizzleILi3ELi4ELi3EEENS4_18smem_ptr_flag_bitsILi16EEENSU_INS5_IJNSA_ILi8EEESG_EEENS5_IJSG_SC_EEEEEEEvNS4_8identityENS4_23SM90_TMA_LOAD_MULTICASTES1C_vS1D_EENS_8epilogue10collective6detail29Sm90TmaWarpSpecializedAdapterINS1H_15DefaultEpilogueISJ_SK_SK_NS1G_6thread17LinearCombinationISJ_Li1EffLNS1L_9ScaleType4KindE0ELNS_15FloatRoundStyleE2ESJ_EENS1_15EpilogueDefaultEEEEEvvEEEEvNT_6ParamsE)
        /*0014*/ 	.word	0x00000000


	//----- nvinfo : EIATTR_MIN_STACK_SIZE
	.align		4
.L_17:
        /*0018*/ 	.byte	0x04, 0x12
        /*001a*/ 	.short	(.L_19 - .L_18)
	.align		4
.L_18:
        /*001c*/ 	.word	index@(_ZN7cutlass13device_kernelINS_4gemm6kernel13GemmUniversalIN4cute5tupleIJiiiiEEENS1_10collective13CollectiveMmaINS1_34MainloopSm90TmaGmmaWarpSpecializedILi22ENS5_IJNS4_1CILi2EEENSA_ILi1EEESC_EEENS1_32KernelTmaWarpSpecializedPingpongEEENS5_IJNSA_ILi64EEENSA_ILi16EEESG_EEENS_6half_tENS5_IJlSC_lEEESJ_SK_NS4_8TiledMMAINS4_8MMA_AtomIJNS4_4SM904GMMA25MMA_64x16x16_F32F16F16_SSILNSO_5MajorE0ELSQ_0ELNSO_7ScaleInE1ELSR_1EEEEEENS4_6LayoutINS5_IJSC_SC_SC_EEENS5_IJNSA_ILi0EEESW_SW_EEEEENS5_IJNS4_10UnderscoreESZ_SZ_EEEEENS4_13SM90_TMA_LOADENS4_14ComposedLayoutINS4_7SwizzleILi3ELi4ELi3EEENS4_18smem_ptr_flag_bitsILi16EEENSU_INS5_IJNSA_ILi8EEESG_EEENS5_IJSG_SC_EEEEEEEvNS4_8identityENS4_23SM90_TMA_LOAD_MULTICASTES1C_vS1D_EENS_8epilogue10collective6detail29Sm90TmaWarpSpecializedAdapterINS1H_15DefaultEpilogueISJ_SK_SK_NS1G_6thread17LinearCombinationISJ_Li1EffLNS1L_9ScaleType4KindE0ELNS_15FloatRoundStyleE2ESJ_EENS1_15EpilogueDefaultEEEEEvvEEEEvNT_6ParamsE)
        /*0020*/ 	.word	0x00000000
.L_19:


//--------------------- .nv.compat                --------------------------
	.section	.nv.compat,"",@"SHT_CUDA_COMPAT_INFO"
	.align	4
        /*0000*/ 	.byte	0x02, 0x09, 0x01, 0x00, 0x02, 0x02, 0x04, 0x00, 0x02, 0x05, 0x05, 0x00, 0x03, 0x07, 0x01, 0x01
        /*0010*/ 	.byte	0x02, 0x03, 0x01, 0x00, 0x02, 0x06, 0x01, 0x00, 0x04, 0x0b, 0x08, 0x00, 0x00, 0x00, 0x00, 0x00
        /*0020*/ 	.byte	0x00, 0x00, 0x00, 0x00


//--------------------- .nv.info._ZN7cutlass13device_kernelINS_4gemm6kernel13GemmUniversalIN4cute5tupleIJiiiiEEENS1_10collective13CollectiveMmaINS1_34MainloopSm90TmaGmmaWarpSpecializedILi22ENS5_IJNS4_1CILi2EEENSA_ILi1EEESC_EEENS1_32KernelTmaWarpSpecializedPingpongEEENS5_IJNSA_ILi64EEENSA_ILi16EEESG_EEENS_6half_tENS5_IJlSC_lEEESJ_SK_NS4_8TiledMMAINS4_8MMA_AtomIJNS4_4SM904GMMA25MMA_64x16x16_F32F16F16_SSILNSO_5MajorE0ELSQ_0ELNSO_7ScaleInE1ELSR_1EEEEEENS4_6LayoutINS5_IJSC_SC_SC_EEENS5_IJNSA_ILi0EEESW_SW_EEEEENS5_IJNS4_10UnderscoreESZ_SZ_EEEEENS4_13SM90_TMA_LOADENS4_14ComposedLayoutINS4_7SwizzleILi3ELi4ELi3EEENS4_18smem_ptr_flag_bitsILi16EEENSU_INS5_IJNSA_ILi8EEESG_EEENS5_IJSG_SC_EEEEEEEvNS4_8identityENS4_23SM90_TMA_LOAD_MULTICASTES1C_vS1D_EENS_8epilogue10collective6detail29Sm90TmaWarpSpecializedAdapterINS1H_15DefaultEpilogueISJ_SK_SK_NS1G_6thread17LinearCombinationISJ_Li1EffLNS1L_9ScaleType4KindE0ELNS_15FloatRoundStyleE2ESJ_EENS1_15EpilogueDefaultEEEEEvvEEEEvNT_6ParamsE --------------------------
	.section	.nv.info._ZN7cutlass13device_kernelINS_4gemm6kernel13GemmUniversalIN4cute5tupleIJiiiiEEENS1_10collective13CollectiveMmaINS1_34MainloopSm90TmaGmmaWarpSpecializedILi22ENS5_IJNS4_1CILi2EEENSA_ILi1EEESC_EEENS1_32KernelTmaWarpSpecializedPingpongEEENS5_IJNSA_ILi64EEENSA_ILi16EEESG_EEENS_6half_tENS5_IJlSC_lEEESJ_SK_NS4_8TiledMMAINS4_8MMA_AtomIJNS4_4SM904GMMA25MMA_64x16x16_F32F16F16_SSILNSO_5MajorE0ELSQ_0ELNSO_7ScaleInE1ELSR_1EEEEEENS4_6LayoutINS5_IJSC_SC_SC_EEENS5_IJNSA_ILi0EEESW_SW_EEEEENS5_IJNS4_10UnderscoreESZ_SZ_EEEEENS4_13SM90_TMA_LOADENS4_14ComposedLayoutINS4_7SwizzleILi3ELi4ELi3EEENS4_18smem_ptr_flag_bitsILi16EEENSU_INS5_IJNSA_ILi8EEESG_EEENS5_IJSG_SC_EEEEEEEvNS4_8identityENS4_23SM90_TMA_LOAD_MULTICASTES1C_vS1D_EENS_8epilogue10collective6detail29Sm90TmaWarpSpecializedAdapterINS1H_15DefaultEpilogueISJ_SK_SK_NS1G_6thread17LinearCombinationISJ_Li1EffLNS1L_9ScaleType4KindE0ELNS_15FloatRoundStyleE2ESJ_EENS1_15EpilogueDefaultEEEEEvvEEEEvNT_6ParamsE,"",@"SHT_CUDA_INFO"
	.sectionflags	@""
	.align	4


	//----- nvinfo : EIATTR_CUDA_API_VERSION
	.align		4
        /*0000*/ 	.byte	0x04, 0x37
        /*0002*/ 	.short	(.L_21 - .L_20)
.L_20:
        /*0004*/ 	.word	0x00000082


	//----- nvinfo : EIATTR_KPARAM_INFO
	.align		4
.L_21:
        /*0008*/ 	.byte	0x04, 0x17
        /*000a*/ 	.short	(.L_23 - .L_22)
.L_22:
        /*000c*/ 	.word	0x00000000
        /*0010*/ 	.short	0x0000
        /*0012*/ 	.short	0x0070
        /*0014*/ 	.byte	0x00, 0xf0, 0x01, 0x10


	//----- nvinfo : EIATTR_SPARSE_MMA_MASK
	.align		4
.L_23:
        /*0018*/ 	.byte	0x03, 0x50
        /*001a*/ 	.short	0x0000


	//----- nvinfo : EIATTR_MAXREG_COUNT
	.align		4
        /*001c*/ 	.byte	0x03, 0x1b
        /*001e*/ 	.short	0x00a8


	//----- nvinfo : EIATTR_NUM_BARRIERS
	.align		4
        /*0020*/ 	.byte	0x02, 0x4c
        /*0022*/ 	.byte	0x01
	.zero		1


	//----- nvinfo : EIATTR_EXTERNS
	.align		4
        /*0024*/ 	.byte	0x04, 0x0f
        /*0026*/ 	.short	(.L_25 - .L_24)


	//   ....[0]....
	.align		4
.L_24:
        /*0028*/ 	.word	index@(__assertfail)


	//----- nvinfo : EIATTR_MERCURY_ISA_VERSION
	.align		4
.L_25:
        /*002c*/ 	.byte	0x03, 0x5f
        /*002e*/ 	.short	0x0101


	//----- nvinfo : EIATTR_INT_WARP_WIDE_INSTR_OFFSETS
	.align		4
        /*0030*/ 	.byte	0x04, 0x31
        /*0032*/ 	.short	(.L_27 - .L_26)


	//   ....[0]....
.L_26:
        /*0034*/ 	.word	0x00000740


	//   ....[1]....
        /*0038*/ 	.word	0x00000760


	//   ....[2]....
        /*003c*/ 	.word	0x00000810


	//   ....[3]....
        /*0040*/ 	.word	0x00000840


	//   ....[4]....
        /*0044*/ 	.word	0x000009b0


	//   ....[5]....
        /*0048*/ 	.word	0x000009c0


	//   ....[6]....
        /*004c*/ 	.word	0x000009d0


	//   ....[7]....
        /*0050*/ 	.word	0x00000a20


	//   ....[8]....
        /*0054*/ 	.word	0x000022a0


	//----- nvinfo : EIATTR_COOP_GROUP_MASK_REGIDS
	.align		4
.L_27:
        /*0058*/ 	.byte	0x04, 0x29
        /*005a*/ 	.short	(.L_29 - .L_28)


	//   ....[0]....
.L_28:
        /*005c*/ 	.word	0xffffffff


	//   ....[1]....
        /*0060*/ 	.word	0xffffffff


	//   ....[2]....
        /*0064*/ 	.word	0xffffffff


	//   ....[3]....
        /*0068*/ 	.word	0xffffffff


	//   ....[4]....
        /*006c*/ 	.word	0xffffffff


	//   ....[5]....
        /*0070*/ 	.word	0xffffffff


	//   ....[6]....
        /*0074*/ 	.word	0xffffffff


	//----- nvinfo : EIATTR_COOP_GROUP_INSTR_OFFSETS
	.align		4
.L_29:
        /*0078*/ 	.byte	0x04, 0x28
        /*007a*/ 	.short	(.L_31 - .L_30)


	//   ....[0]....
.L_30:
        /*007c*/ 	.word	0x00000060


	//   ....[1]....
        /*0080*/ 	.word	0x00000070


	//   ....[2]....
        /*0084*/ 	.word	0x00000130


	//   ....[3]....
        /*0088*/ 	.word	0x00000540


	//   ....[4]....
        /*008c*/ 	.word	0x00000580


	//   ....[5]....
        /*0090*/ 	.word	0x00000600


	//   ....[6]....
        /*0094*/ 	.word	0x00000bc0


	//----- nvinfo : EIATTR_REG_RECONFIG
	.align		4
.L_31:
        /*0098*/ 	.byte	0x01, 0x54
	.zero		2


	//----- nvinfo : EIATTR_SYSCALL_OFFSETS
	.align		4
        /*009c*/ 	.byte	0x04, 0x46
        /*009e*/ 	.short	(.L_33 - .L_32)


	//   ....[0]....
.L_32:
        /*00a0*/ 	.word	0x00001ad0


	//----- nvinfo : EIATTR_MBARRIER_INSTR_OFFSETS
	.align		4
.L_33:
        /*00a4*/ 	.byte	0x04, 0x39
        /*00a6*/ 	.short	(.L_35 - .L_34)


	//   ....[0]....
.L_34:
        /*00a8*/ 	.word	0x00000250
        /*00ac*/ 	.word	0x000000ff
        /*00b0*/ 	.word	0x00000000
        /*00b4*/ 	.short	0x0100
        /*00b6*/ 	.byte	0x08
	.zero		1


	//   ....[1]....
        /*00b8*/ 	.word	0x00000260
        /*00bc*/ 	.word	0x000000ff
        /*00c0*/ 	.word	0x000000b0
        /*00c4*/ 	.short	0x0100
        /*00c6*/ 	.byte	0x08
	.zero		1


	//   ....[2]....
        /*00c8*/ 	.word	0x00000270
        /*00cc*/ 	.word	0x000000ff
        /*00d0*/ 	.word	0x00000008
        /*00d4*/ 	.short	0x0100
        /*00d6*/ 	.byte	0x08
	.zero		1


	//   ....[3]....
        /*00d8*/ 	.word	0x00000280
        /*00dc*/ 	.word	0x000000ff
        /*00e0*/ 	.word	0x000000b8
        /*00e4*/ 	.short	0x0100
        /*00e6*/ 	.byte	0x08
	.zero		1


	//   ....[4]....
        /*00e8*/ 	.word	0x00000290
        /*00ec*/ 	.word	0x000000ff
        /*00f0*/ 	.word	0x00000010
        /*00f4*/ 	.short	0x0100
        /*00f6*/ 	.byte	0x08
	.zero		1


	//   ....[5]....
        /*00f8*/ 	.word	0x000002a0
        /*00fc*/ 	.word	0x000000ff
        /*0100*/ 	.word	0x000000c0
        /*0104*/ 	.short	0x0100
        /*0106*/ 	.byte	0x08
	.zero		1


	//   ....[6]....
        /*0108*/ 	.word	0x000002b0
        /*010c*/ 	.word	0x000000ff
        /*0110*/ 	.word	0x00000018
        /*0114*/ 	.short	0x0100
        /*0116*/ 	.byte	0x08
	.zero		1


	//   ....[7]....
        /*0118*/ 	.word	0x000002c0
        /*011c*/ 	.word	0x000000ff
        /*0120*/ 	.word	0x000000c8
        /*0124*/ 	.short	0x0100
        /*0126*/ 	.byte	0x08
	.zero		1


	//   ....[8]....
        /*0128*/ 	.word	0x000002d0
        /*012c*/ 	.word	0x000000ff
        /*0130*/ 	.word	0x00000020
        /*0134*/ 	.short	0x0100
        /*0136*/ 	.byte	0x08
	.zero		1


	//   ....[9]....
        /*0138*/ 	.word	0x000002e0
        /*013c*/ 	.word	0x000000ff
        /*0140*/ 	.word	0x000000d0
        /*0144*/ 	.short	0x0100
        /*0146*/ 	.byte	0x08
	.zero		1


	//   ....[10]....
        /*0148*/ 	.word	0x000002f0
        /*014c*/ 	.word	0x000000ff
        /*0150*/ 	.word	0x00000028
        /*0154*/ 	.short	0x0100
        /*0156*/ 	.byte	0x08
	.zero		1


	//   ....[11]....
        /*0158*/ 	.word	0x00000300
        /*015c*/ 	.word	0x000000ff
        /*0160*/ 	.word	0x000000d8
        /*0164*/ 	.short	0x0100
        /*0166*/ 	.byte	0x08
	.zero		1


	//   ....[12]....
        /*0168*/ 	.word	0x00000310
        /*016c*/ 	.word	0x000000ff
        /*0170*/ 	.word	0x00000030
        /*0174*/ 	.short	0x0100
        /*0176*/ 	.byte	0x08
	.zero		1


	//   ....[13]....
        /*0178*/ 	.word	0x00000320
        /*017c*/ 	.word	0x000000ff
        /*0180*/ 	.word	0x000000e0
        /*0184*/ 	.short	0x0100
        /*0186*/ 	.byte	0x08
	.zero		1


	//   ....[14]....
        /*0188*/ 	.word	0x00000330
        /*018c*/ 	.word	0x000000ff
        /*0190*/ 	.word	0x00000038
        /*0194*/ 	.short	0x0100
        /*0196*/ 	.byte	0x08
	.zero		1


	//   ....[15]....
        /*0198*/ 	.word	0x00000340
        /*019c*/ 	.word	0x000000ff
        /*01a0*/ 	.word	0x000000e8
        /*01a4*/ 	.short	0x0100
        /*01a6*/ 	.byte	0x08
	.zero		1


	//   ....[16]....
        /*01a8*/ 	.word	0x00000350
        /*01ac*/ 	.word	0x000000ff
        /*01b0*/ 	.word	0x00000040
        /*01b4*/ 	.short	0x0100
        /*01b6*/ 	.byte	0x08
	.zero		1


	//   ....[17]....
        /*01b8*/ 	.word	0x00000360
        /*01bc*/ 	.word	0x000000ff
        /*01c0*/ 	.word	0x000000f0
        /*01c4*/ 	.short	0x0100
        /*01c6*/ 	.byte	0x08
	.zero		1


	//   ....[18]....
        /*01c8*/ 	.word	0x00000370
        /*01cc*/ 	.word	0x000000ff
        /*01d0*/ 	.word	0x00000048
        /*01d4*/ 	.short	0x0100
        /*01d6*/ 	.byte	0x08
	.zero		1


	//   ....[19]....
        /*01d8*/ 	.word	0x00000380
        /*01dc*/ 	.word	0x000000ff
        /*01e0*/ 	.word	0x000000f8
        /*01e4*/ 	.short	0x0100
        /*01e6*/ 	.byte	0x08
	.zero		1


	//   ....[20]....
        /*01e8*/ 	.word	0x00000390
        /*01ec*/ 	.word	0x000000ff
        /*01f0*/ 	.word	0x00000050
        /*01f4*/ 	.short	0x0100
        /*01f6*/ 	.byte	0x08
	.zero		1


	//   ....[21]....
        /*01f8*/ 	.word	0x000003a0
        /*01fc*/ 	.word	0x000000ff
        /*0200*/ 	.word	0x00000100
        /*0204*/ 	.short	0x0100
        /*0206*/ 	.byte	0x08
	.zero		1


	//   ....[22]....
        /*0208*/ 	.word	0x000003b0
        /*020c*/ 	.word	0x000000ff
        /*0210*/ 	.word	0x00000058
        /*0214*/ 	.short	0x0100
        /*0216*/ 	.byte	0x08
	.zero		1


	//   ....[23]....
        /*0218*/ 	.word	0x000003c0
        /*021c*/ 	.word	0x000000ff
        /*0220*/ 	.word	0x00000108
        /*0224*/ 	.short	0x0100
        /*0226*/ 	.byte	0x08
	.zero		1


	//   ....[24]....
        /*0228*/ 	.word	0x000003d0
        /*022c*/ 	.word	0x000000ff
        /*0230*/ 	.word	0x00000060
        /*0234*/ 	.short	0x0100
        /*0236*/ 	.byte	0x08
	.zero		1


	//   ....[25]....
        /*0238*/ 	.word	0x000003e0
        /*023c*/ 	.word	0x000000ff
        /*0240*/ 	.word	0x00000110
        /*0244*/ 	.short	0x0100
        /*0246*/ 	.byte	0x08
	.zero		1


	//   ....[26]....
        /*0248*/ 	.word	0x000003f0
        /*024c*/ 	.word	0x000000ff
        /*0250*/ 	.word	0x00000068
        /*0254*/ 	.short	0x0100
        /*0256*/ 	.byte	0x08
	.zero		1


	//   ....[27]....
        /*0258*/ 	.word	0x00000400
        /*025c*/ 	.word	0x000000ff
        /*0260*/ 	.word	0x00000118
        /*0264*/ 	.short	0x0100
        /*0266*/ 	.byte	0x08
	.zero		1


	//   ....[28]....
        /*0268*/ 	.word	0x00000410
        /*026c*/ 	.word	0x000000ff
        /*0270*/ 	.word	0x00000070
        /*0274*/ 	.short	0x0100
        /*0276*/ 	.byte	0x08
	.zero		1


	//   ....[29]....
        /*0278*/ 	.word	0x00000420
        /*027c*/ 	.word	0x000000ff
        /*0280*/ 	.word	0x00000120
        /*0284*/ 	.short	0x0100
        /*0286*/ 	.byte	0x08
	.zero		1


	//   ....[30]....
        /*0288*/ 	.word	0x00000430
        /*028c*/ 	.word	0x000000ff
        /*0290*/ 	.word	0x00000078
        /*0294*/ 	.short	0x0100
        /*0296*/ 	.byte	0x08
	.zero		1


	//   ....[31]....
        /*0298*/ 	.word	0x00000440
        /*029c*/ 	.word	0x000000ff
        /*02a0*/ 	.word	0x00000128
        /*02a4*/ 	.short	0x0100
        /*02a6*/ 	.byte	0x08
	.zero		1


	//   ....[32]....
        /*02a8*/ 	.word	0x00000450
        /*02ac*/ 	.word	0x000000ff
        /*02b0*/ 	.word	0x00000080
        /*02b4*/ 	.short	0x0100
        /*02b6*/ 	.byte	0x08
	.zero		1


	//   ....[33]....
        /*02b8*/ 	.word	0x00000460
        /*02bc*/ 	.word	0x000000ff
        /*02c0*/ 	.word	0x00000130
        /*02c4*/ 	.short	0x0100
        /*02c6*/ 	.byte	0x08
	.zero		1


	//   ....[34]....
        /*02c8*/ 	.word	0x00000470
        /*02cc*/ 	.word	0x000000ff
        /*02d0*/ 	.word	0x00000088
        /*02d4*/ 	.short	0x0100
        /*02d6*/ 	.byte	0x08
	.zero		1


	//   ....[35]....
        /*02d8*/ 	.word	0x00000480
        /*02dc*/ 	.word	0x000000ff
        /*02e0*/ 	.word	0x00000138
        /*02e4*/ 	.short	0x0100
        /*02e6*/ 	.byte	0x08
	.zero		1


	//   ....[36]....
        /*02e8*/ 	.word	0x00000490
        /*02ec*/ 	.word	0x000000ff
        /*02f0*/ 	.word	0x00000090
        /*02f4*/ 	.short	0x0100
        /*02f6*/ 	.byte	0x08
	.zero		1


	//   ....[37]....
        /*02f8*/ 	.word	0x000004a0
        /*02fc*/ 	.word	0x000000ff
        /*0300*/ 	.word	0x00000140
        /*0304*/ 	.short	0x0100
        /*0306*/ 	.byte	0x08
	.zero		1


	//   ....[38]....
        /*0308*/ 	.word	0x000004b0
        /*030c*/ 	.word	0x000000ff
        /*0310*/ 	.word	0x00000098
        /*0314*/ 	.short	0x0100
        /*0316*/ 	.byte	0x08
	.zero		1


	//   ....[39]....
        /*0318*/ 	.word	0x000004c0
        /*031c*/ 	.word	0x000000ff
        /*0320*/ 	.word	0x00000148
        /*0324*/ 	.short	0x0100
        /*0326*/ 	.byte	0x08
	.zero		1


	//   ....[40]....
        /*0328*/ 	.word	0x000004d0
        /*032c*/ 	.word	0x000000ff
        /*0330*/ 	.word	0x000000a0
        /*0334*/ 	.short	0x0100
        /*0336*/ 	.byte	0x08
	.zero		1


	//   ....[41]....
        /*0338*/ 	.word	0x000004e0
        /*033c*/ 	.word	0x000000ff
        /*0340*/ 	.word	0x00000150
        /*0344*/ 	.short	0x0100
        /*0346*/ 	.byte	0x08
	.zero		1


	//   ....[42]....
        /*0348*/ 	.word	0x000004f0
        /*034c*/ 	.word	0x000000ff
        /*0350*/ 	.word	0x000000a8
        /*0354*/ 	.short	0x0100
        /*0356*/ 	.byte	0x08
	.zero		1


	//   ....[43]....
        /*0358*/ 	.word	0x00000500
        /*035c*/ 	.word	0x000000ff
        /*0360*/ 	.word	0x00000158
        /*0364*/ 	.short	0x0100
        /*0366*/ 	.byte	0x08
	.zero		1


	//   ....[44]....
        /*0368*/ 	.word	0x00000a50
        /*036c*/ 	.word	0x000000ff
        /*0370*/ 	.word	0x00000190
        /*0374*/ 	.short	0x0100
        /*0376*/ 	.byte	0x08
	.zero		1


	//   ....[45]....
        /*0378*/ 	.word	0x00000ae0
        /*037c*/ 	.word	0x000000ff
        /*0380*/ 	.word	0x00000198
        /*0384*/ 	.short	0x0100
        /*0386*/ 	.byte	0x08
	.zero		1


	//   ....[46]....
        /*0388*/ 	.word	0x00000b40
        /*038c*/ 	.word	0x000000ff
        /*0390*/ 	.word	0x00000170
        /*0394*/ 	.short	0x0100
        /*0396*/ 	.byte	0x09
	.zero		1


	//   ....[47]....
        /*0398*/ 	.word	0x00000b50
        /*039c*/ 	.word	0x000000ff
        /*03a0*/ 	.word	0x00000178
        /*03a4*/ 	.short	0x0100
        /*03a6*/ 	.byte	0x09
	.zero		1


	//   ....[48]....
        /*03a8*/ 	.word	0x00000b60
        /*03ac*/ 	.word	0x000000ff
        /*03b0*/ 	.word	0x00000180
        /*03b4*/ 	.short	0x0100
        /*03b6*/ 	.byte	0x09
	.zero		1


	//   ....[49]....
        /*03b8*/ 	.word	0x00000b70
        /*03bc*/ 	.word	0x000000ff
        /*03c0*/ 	.word	0x00000188
        /*03c4*/ 	.short	0x0100
        /*03c6*/ 	.byte	0x09
	.zero		1


	//   ....[50]....
        /*03c8*/ 	.word	0x000019b0
        /*03cc*/ 	.word	0x000000ff
        /*03d0*/ 	.word	0xfffffff8
        /*03d4*/ 	.short	0x010a
        /*03d6*/ 	.byte	0x2d
	.zero		1


	//   ....[51]....
        /*03d8*/ 	.word	0x00001b50
        /*03dc*/ 	.word	0x00000003
        /*03e0*/ 	.word	0x00000000
        /*03e4*/ 	.short	0x010a
        /*03e6*/ 	.byte	0x3f
	.zero		1


	//   ....[52]....
        /*03e8*/ 	.word	0x00001b90
        /*03ec*/ 	.word	0x00000003
        /*03f0*/ 	.word	0x00000000
        /*03f4*/ 	.short	0x010a
        /*03f6*/ 	.byte	0x3f
	.zero		1


	//   ....[53]....
        /*03f8*/ 	.word	0x00001e90
        /*03fc*/ 	.word	0x000000ff
        /*0400*/ 	.word	0x00000000
        /*0404*/ 	.short	0x010a
        /*0406*/ 	.byte	0x04
	.zero		1


	//   ....[54]....
        /*0408*/ 	.word	0x00001ed0
        /*040c*/ 	.word	0x000000ff
        /*0410*/ 	.word	0x00000000
        /*0414*/ 	.short	0x010a
        /*0416*/ 	.byte	0x04
	.zero		1


	//   ....[55]....
        /*0418*/ 	.word	0x00002130
        /*041c*/ 	.word	0x00000005
        /*0420*/ 	.word	0x00000000
        /*0424*/ 	.short	0x0101
        /*0426*/ 	.byte	0x3f
	.zero		1


	//   ....[56]....
        /*0428*/ 	.word	0x00002240
        /*042c*/ 	.word	0x00000003
        /*0430*/ 	.word	0x00000000
        /*0434*/ 	.short	0x0101
        /*0436*/ 	.byte	0x2b
	.zero		1


	//   ....[57]....
        /*0438*/ 	.word	0x00002340
        /*043c*/ 	.word	0x00000003
        /*0440*/ 	.word	0x00000000
        /*0444*/ 	.short	0x0101
        /*0446*/ 	.byte	0x3f
	.zero		1


	//   ....[58]....
        /*0448*/ 	.word	0x00002400
        /*044c*/ 	.word	0x000000ff
        /*0450*/ 	.word	0x00000008
        /*0454*/ 	.short	0x010a
        /*0456*/ 	.byte	0x2d
	.zero		1


	//   ....[59]....
        /*0458*/ 	.word	0x000030e0
        /*045c*/ 	.word	0x00000000
        /*0460*/ 	.word	0x00000000
        /*0464*/ 	.short	0x0101
        /*0466*/ 	.byte	0x2b
	.zero		1


	//   ....[60]....
        /*0468*/ 	.word	0x00003ad0
        /*046c*/ 	.word	0x0000000f
        /*0470*/ 	.word	0x000000b0
        /*0474*/ 	.short	0x010a
        /*0476*/ 	.byte	0x3f
	.zero		1


	//   ....[61]....
        /*0478*/ 	.word	0x00003e90
        /*047c*/ 	.word	0x00000006
        /*0480*/ 	.word	0x00000198
        /*0484*/ 	.short	0x0101
        /*0486*/ 	.byte	0x3f
	.zero		1


	//   ....[62]....
        /*0488*/ 	.word	0x000045f0
        /*048c*/ 	.word	0x00000007
        /*0490*/ 	.word	0x00000000
        /*0494*/ 	.short	0x010a
        /*0496*/ 	.byte	0x3f
	.zero		1


	//   ....[63]....
        /*0498*/ 	.word	0x00004670
        /*049c*/ 	.word	0x00000009
        /*04a0*/ 	.word	0x00000000
        /*04a4*/ 	.short	0x010a
        /*04a6*/ 	.byte	0x3f
	.zero		1


	//   ....[64]....
        /*04a8*/ 	.word	0x00004700
        /*04ac*/ 	.word	0x00000006
        /*04b0*/ 	.word	0x00000000
        /*04b4*/ 	.short	0x010a
        /*04b6*/ 	.byte	0x3f
	.zero		1


	//   ....[65]....
        /*04b8*/ 	.word	0x00004790
        /*04bc*/ 	.word	0x00000009
        /*04c0*/ 	.word	0x00000000
        /*04c4*/ 	.short	0x010a
        /*04c6*/ 	.byte	0x3f
	.zero		1


	//   ....[66]....
        /*04c8*/ 	.word	0x00004820
        /*04cc*/ 	.word	0x00000006
        /*04d0*/ 	.word	0x00000000
        /*04d4*/ 	.short	0x010a
        /*04d6*/ 	.byte	0x3f
	.zero		1


	//   ....[67]....
        /*04d8*/ 	.word	0x000048b0
        /*04dc*/ 	.word	0x00000009
        /*04e0*/ 	.word	0x00000000
        /*04e4*/ 	.short	0x010a
        /*04e6*/ 	.byte	0x3f
	.zero		1


	//   ....[68]....
        /*04e8*/ 	.word	0x00004940
        /*04ec*/ 	.word	0x00000006
        /*04f0*/ 	.word	0x00000000
        /*04f4*/ 	.short	0x010a
        /*04f6*/ 	.byte	0x3f
	.zero		1


	//   ....[69]....
        /*04f8*/ 	.word	0x000049d0
        /*04fc*/ 	.word	0x00000009
        /*0500*/ 	.word	0x00000000
        /*0504*/ 	.short	0x010a
        /*0506*/ 	.byte	0x3f
	.zero		1


	//   ....[70]....
        /*0508*/ 	.word	0x00004a60
        /*050c*/ 	.word	0x00000006
        /*0510*/ 	.word	0x00000000
        /*0514*/ 	.short	0x010a
        /*0516*/ 	.byte	0x3f
	.zero		1


	//   ....[71]....
        /*0518*/ 	.word	0x00004af0
        /*051c*/ 	.word	0x00000009
        /*0520*/ 	.word	0x00000000
        /*0524*/ 	.short	0x010a
        /*0526*/ 	.byte	0x3f
	.zero		1


	//   ....[72]....
        /*0528*/ 	.word	0x00004b80
        /*052c*/ 	.word	0x00000006
        /*0530*/ 	.word	0x00000000
        /*0534*/ 	.short	0x010a
        /*0536*/ 	.byte	0x3f
	.zero		1


	//   ....[73]....
        /*0538*/ 	.word	0x00004c10
        /*053c*/ 	.word	0x00000009
        /*0540*/ 	.word	0x00000000
        /*0544*/ 	.short	0x010a
        /*0546*/ 	.byte	0x3f
	.zero		1


	//   ....[74]....
        /*0548*/ 	.word	0x00004ca0
        /*054c*/ 	.word	0x00000006
        /*0550*/ 	.word	0x00000000
        /*0554*/ 	.short	0x010a
        /*0556*/ 	.byte	0x3f
	.zero		1


	//   ....[75]....
        /*0558*/ 	.word	0x00004d30
        /*055c*/ 	.word	0x00000009
        /*0560*/ 	.word	0x00000000
        /*0564*/ 	.short	0x010a
        /*0566*/ 	.byte	0x3f
	.zero		1


	//   ....[76]....
        /*0568*/ 	.word	0x00004dc0
        /*056c*/ 	.word	0x00000006
        /*0570*/ 	.word	0x00000000
        /*0574*/ 	.short	0x010a
        /*0576*/ 	.byte	0x3f
	.zero		1


	//   ....[77]....
        /*0578*/ 	.word	0x00004e50
        /*057c*/ 	.word	0x00000009
        /*0580*/ 	.word	0x00000000
        /*0584*/ 	.short	0x010a
        /*0586*/ 	.byte	0x3f
	.zero		1


	//   ....[78]....
        /*0588*/ 	.word	0x00004ee0
        /*058c*/ 	.word	0x00000006
        /*0590*/ 	.word	0x00000000
        /*0594*/ 	.short	0x010a
        /*0596*/ 	.byte	0x3f
	.zero		1


	//   ....[79]....
        /*0598*/ 	.word	0x00004f70
        /*059c*/ 	.word	0x00000009
        /*05a0*/ 	.word	0x00000000
        /*05a4*/ 	.short	0x010a
        /*05a6*/ 	.byte	0x3f
	.zero		1


	//   ....[80]....
        /*05a8*/ 	.word	0x00005000
        /*05ac*/ 	.word	0x00000006
        /*05b0*/ 	.word	0x00000000
        /*05b4*/ 	.short	0x010a
        /*05b6*/ 	.byte	0x3f
	.zero		1


	//   ....[81]....
        /*05b8*/ 	.word	0x00005090
        /*05bc*/ 	.word	0x00000009
        /*05c0*/ 	.word	0x00000000
        /*05c4*/ 	.short	0x010a
        /*05c6*/ 	.byte	0x3f
	.zero		1


	//   ....[82]....
        /*05c8*/ 	.word	0x00005120
        /*05cc*/ 	.word	0x00000006
        /*05d0*/ 	.word	0x00000000
        /*05d4*/ 	.short	0x010a
        /*05d6*/ 	.byte	0x3f
	.zero		1


	//   ....[83]....
        /*05d8*/ 	.word	0x000051b0
        /*05dc*/ 	.word	0x00000003
        /*05e0*/ 	.word	0x00000000
        /*05e4*/ 	.short	0x010a
        /*05e6*/ 	.byte	0x3f
	.zero		1


	//   ....[84]....
        /*05e8*/ 	.word	0x00005220
        /*05ec*/ 	.word	0x00000003
        /*05f0*/ 	.word	0xfffffff8
        /*05f4*/ 	.short	0x010a
        /*05f6*/ 	.byte	0x3f
	.zero		1


	//   ....[85]....
        /*05f8*/ 	.word	0x00005270
        /*05fc*/ 	.word	0x00000003
        /*0600*/ 	.word	0x00000000
        /*0604*/ 	.short	0x010a
        /*0606*/ 	.byte	0x3f
	.zero		1


	//   ....[86]....
        /*0608*/ 	.word	0x000052d0
        /*060c*/ 	.word	0x00000005
        /*0610*/ 	.word	0x00000000
        /*0614*/ 	.short	0x010a
        /*0616*/ 	.byte	0x3f
	.zero		1


	//   ....[87]....
        /*0618*/ 	.word	0x00005330
        /*061c*/ 	.word	0x00000003
        /*0620*/ 	.word	0x00000008
        /*0624*/ 	.short	0x010a
        /*0626*/ 	.byte	0x3f
	.zero		1


	//   ....[88]....
        /*0628*/ 	.word	0x00005400
        /*062c*/ 	.word	0x0000000f
        /*0630*/ 	.word	0x000000b0
        /*0634*/ 	.short	0x010a
        /*0636*/ 	.byte	0x3f
	.zero		1


	//   ....[89]....
        /*0638*/ 	.word	0x000054d0
        /*063c*/ 	.word	0x00000007
        /*0640*/ 	.word	0x00000000
        /*0644*/ 	.short	0x010a
        /*0646*/ 	.byte	0x3f
	.zero		1


	//   ....[90]....
        /*0648*/ 	.word	0x00005520
        /*064c*/ 	.word	0x00000009
        /*0650*/ 	.word	0x00000000
        /*0654*/ 	.short	0x010a
        /*0656*/ 	.byte	0x3f
	.zero		1


	//   ....[91]....
        /*0658*/ 	.word	0x00005570
        /*065c*/ 	.word	0x00000006
        /*0660*/ 	.word	0x00000000
        /*0664*/ 	.short	0x010a
        /*0666*/ 	.byte	0x3f
	.zero		1


	//   ....[92]....
        /*0668*/ 	.word	0x000055c0
        /*066c*/ 	.word	0x00000009
        /*0670*/ 	.word	0x00000000
        /*0674*/ 	.short	0x010a
        /*0676*/ 	.byte	0x3f
	.zero		1


	//   ....[93]....
        /*0678*/ 	.word	0x00005610
        /*067c*/ 	.word	0x00000006
        /*0680*/ 	.word	0x00000000
        /*0684*/ 	.short	0x010a
        /*0686*/ 	.byte	0x3f
	.zero		1


	//   ....[94]....
        /*0688*/ 	.word	0x00005660
        /*068c*/ 	.word	0x00000009
        /*0690*/ 	.word	0x00000000
        /*0694*/ 	.short	0x010a
        /*0696*/ 	.byte	0x3f
	.zero		1


	//   ....[95]....
        /*0698*/ 	.word	0x000056b0
        /*069c*/ 	.word	0x00000006
        /*06a0*/ 	.word	0x00000000
        /*06a4*/ 	.short	0x010a
        /*06a6*/ 	.byte	0x3f
	.zero		1


	//   ....[96]....
        /*06a8*/ 	.word	0x00005700
        /*06ac*/ 	.word	0x00000009
        /*06b0*/ 	.word	0x00000000
        /*06b4*/ 	.short	0x010a
        /*06b6*/ 	.byte	0x3f
	.zero		1


	//   ....[97]....
        /*06b8*/ 	.word	0x00005750
        /*06bc*/ 	.word	0x00000006
        /*06c0*/ 	.word	0x00000000
        /*06c4*/ 	.short	0x010a
        /*06c6*/ 	.byte	0x3f
	.zero		1


	//   ....[98]....
        /*06c8*/ 	.word	0x000057a0
        /*06cc*/ 	.word	0x00000009
        /*06d0*/ 	.word	0x00000000
        /*06d4*/ 	.short	0x010a
        /*06d6*/ 	.byte	0x3f
	.zero		1


	//   ....[99]....
        /*06d8*/ 	.word	0x000057f0
        /*06dc*/ 	.word	0x00000006
        /*06e0*/ 	.word	0x00000000
        /*06e4*/ 	.short	0x010a
        /*06e6*/ 	.byte	0x3f
	.zero		1


	//   ....[100]....
        /*06e8*/ 	.word	0x00005840
        /*06ec*/ 	.word	0x00000009
        /*06f0*/ 	.word	0x00000000
        /*06f4*/ 	.short	0x010a
        /*06f6*/ 	.byte	0x3f
	.zero		1


	//   ....[101]....
        /*06f8*/ 	.word	0x00005890
        /*06fc*/ 	.word	0x00000006
        /*0700*/ 	.word	0x00000000
        /*0704*/ 	.short	0x010a
        /*0706*/ 	.byte	0x3f
	.zero		1


	//   ....[102]....
        /*0708*/ 	.word	0x000058e0
        /*070c*/ 	.word	0x00000009
        /*0710*/ 	.word	0x00000000
        /*0714*/ 	.short	0x010a
        /*0716*/ 	.byte	0x3f
	.zero		1


	//   ....[103]....
        /*0718*/ 	.word	0x00005930
        /*071c*/ 	.word	0x00000006
        /*0720*/ 	.word	0x00000000
        /*0724*/ 	.short	0x010a
        /*0726*/ 	.byte	0x3f
	.zero		1


	//   ....[104]....
        /*0728*/ 	.word	0x00005980
        /*072c*/ 	.word	0x00000009
        /*0730*/ 	.word	0x00000000
        /*0734*/ 	.short	0x010a
        /*0736*/ 	.byte	0x3f
	.zero		1


	//   ....[105]....
        /*0738*/ 	.word	0x000059d0
        /*073c*/ 	.word	0x00000006
        /*0740*/ 	.word	0x00000000
        /*0744*/ 	.short	0x010a
        /*0746*/ 	.byte	0x3f
	.zero		1


	//   ....[106]....
        /*0748*/ 	.word	0x00005a20
        /*074c*/ 	.word	0x00000009
        /*0750*/ 	.word	0x00000000
        /*0754*/ 	.short	0x010a
        /*0756*/ 	.byte	0x3f
	.zero		1


	//   ....[107]....
        /*0758*/ 	.word	0x00005a70
        /*075c*/ 	.word	0x00000006
        /*0760*/ 	.word	0x00000000
        /*0764*/ 	.short	0x010a
        /*0766*/ 	.byte	0x3f
	.zero		1


	//   ....[108]....
        /*0768*/ 	.word	0x00005ac0
        /*076c*/ 	.word	0x00000009
        /*0770*/ 	.word	0x00000000
        /*0774*/ 	.short	0x010a
        /*0776*/ 	.byte	0x3f
	.zero		1


	//   ....[109]....
        /*0778*/ 	.word	0x00005b10
        /*077c*/ 	.word	0x00000006
        /*0780*/ 	.word	0x00000000
        /*0784*/ 	.short	0x010a
        /*0786*/ 	.byte	0x3f
	.zero		1


	//----- nvinfo : EIATTR_NUM_MBARRIERS
	.align		4
.L_35:
        /*0788*/ 	.byte	0x03, 0x38
        /*078a*/ 	.short	0x0032


	//----- nvinfo : EIATTR_EXIT_INSTR_OFFSETS
	.align		4
        /*078c*/ 	.byte	0x04, 0x1c
        /*078e*/ 	.short	(.L_37 - .L_36)


	//   ....[0]....
.L_36:
        /*0790*/ 	.word	0x00001680


	//   ....[1]....
        /*0794*/ 	.word	0x000016e0


	//   ....[2]....
        /*0798*/ 	.word	0x00003780


	//   ....[3]....
        /*079c*/ 	.word	0x000037b0


	//   ....[4]....
        /*07a0*/ 	.word	0x00005200


	//----- nvinfo : EIATTR_MAX_THREADS
	.align		4
.L_37:
        /*07a4*/ 	.byte	0x04, 0x05
        /*07a6*/ 	.short	(.L_39 - .L_38)
.L_38:
        /*07a8*/ 	.word	0x00000180
        /*07ac*/ 	.word	0x00000001
        /*07b0*/ 	.word	0x00000001


	//----- nvinfo : EIATTR_CRS_STACK_SIZE
	.align		4
.L_39:
        /*07b4*/ 	.byte	0x04, 0x1e
        /*07b6*/ 	.short	(.L_41 - .L_40)
.L_40:
        /*07b8*/ 	.word	0x00000000


	//----- nvinfo : EIATTR_CBANK_PARAM_SIZE
	.align		4
.L_41:
        /*07bc*/ 	.byte	0x03, 0x19
        /*07be*/ 	.short	0x0470


	//----- nvinfo : EIATTR_PARAM_CBANK
	.align		4
        /*07c0*/ 	.byte	0x04, 0x0a
        /*07c2*/ 	.short	(.L_43 - .L_42)
	.align		4
.L_42:
        /*07c4*/ 	.word	index@(.nv.constant0._ZN7cutlass13device_kernelINS_4gemm6kernel13GemmUniversalIN4cute5tupleIJiiiiEEENS1_10collective13CollectiveMmaINS1_34MainloopSm90TmaGmmaWarpSpecializedILi22ENS5_IJNS4_1CILi2EEENSA_ILi1EEESC_EEENS1_32KernelTmaWarpSpecializedPingpongEEENS5_IJNSA_ILi64EEENSA_ILi16EEESG_EEENS_6half_tENS5_IJlSC_lEEESJ_SK_NS4_8TiledMMAINS4_8MMA_AtomIJNS4_4SM904GMMA25MMA_64x16x16_F32F16F16_SSILNSO_5MajorE0ELSQ_0ELNSO_7ScaleInE1ELSR_1EEEEEENS4_6LayoutINS5_IJSC_SC_SC_EEENS5_IJNSA_ILi0EEESW_SW_EEEEENS5_IJNS4_10UnderscoreESZ_SZ_EEEEENS4_13SM90_TMA_LOADENS4_14ComposedLayoutINS4_7SwizzleILi3ELi4ELi3EEENS4_18smem_ptr_flag_bitsILi16EEENSU_INS5_IJNSA_ILi8EEESG_EEENS5_IJSG_SC_EEEEEEEvNS4_8identityENS4_23SM90_TMA_LOAD_MULTICASTES1C_vS1D_EENS_8epilogue10collective6detail29Sm90TmaWarpSpecializedAdapterINS1H_15DefaultEpilogueISJ_SK_SK_NS1G_6thread17LinearCombinationISJ_Li1EffLNS1L_9ScaleType4KindE0ELNS_15FloatRoundStyleE2ESJ_EENS1_15EpilogueDefaultEEEEEvvEEEEvNT_6ParamsE)
        /*07c8*/ 	.short	0x0210
        /*07ca*/ 	.short	0x0470


	//----- nvinfo : EIATTR_SW_WAR
	.align		4
.L_43:
        /*07cc*/ 	.byte	0x04, 0x36
        /*07ce*/ 	.short	(.L_45 - .L_44)
.L_44:
        /*07d0*/ 	.word	0x00000008
.L_45:


//--------------------- .nv.callgraph             --------------------------
	.section	.nv.callgraph,"",@"SHT_CUDA_CALLGRAPH"
	.align	4
	.sectionentsize	8
	.align		4
        /*0000*/ 	.word	0x00000000
	.align		4
        /*0004*/ 	.word	0xffffffff
	.align		4
        /*0008*/ 	.word	index@(_ZN7cutlass13device_kernelINS_4gemm6kernel13GemmUniversalIN4cute5tupleIJiiiiEEENS1_10collective13CollectiveMmaINS1_34MainloopSm90TmaGmmaWarpSpecializedILi22ENS5_IJNS4_1CILi2EEENSA_ILi1EEESC_EEENS1_32KernelTmaWarpSpecializedPingpongEEENS5_IJNSA_ILi64EEENSA_ILi16EEESG_EEENS_6half_tENS5_IJlSC_lEEESJ_SK_NS4_8TiledMMAINS4_8MMA_AtomIJNS4_4SM904GMMA25MMA_64x16x16_F32F16F16_SSILNSO_5MajorE0ELSQ_0ELNSO_7ScaleInE1ELSR_1EEEEEENS4_6LayoutINS5_IJSC_SC_SC_EEENS5_IJNSA_ILi0EEESW_SW_EEEEENS5_IJNS4_10UnderscoreESZ_SZ_EEEEENS4_13SM90_TMA_LOADENS4_14ComposedLayoutINS4_7SwizzleILi3ELi4ELi3EEENS4_18smem_ptr_flag_bitsILi16EEENSU_INS5_IJNSA_ILi8EEESG_EEENS5_IJSG_SC_EEEEEEEvNS4_8identityENS4_23SM90_TMA_LOAD_MULTICASTES1C_vS1D_EENS_8epilogue10collective6detail29Sm90TmaWarpSpecializedAdapterINS1H_15DefaultEpilogueISJ_SK_SK_NS1G_6thread17LinearCombinationISJ_Li1EffLNS1L_9ScaleType4KindE0ELNS_15FloatRoundStyleE2ESJ_EENS1_15EpilogueDefaultEEEEEvvEEEEvNT_6ParamsE)
	.align		4
        /*000c*/ 	.word	index@(__assertfail)
	.align		4
        /*0010*/ 	.word	0x00000000
	.align		4
        /*0014*/ 	.word	0xfffffffe
	.align		4
        /*0018*/ 	.word	0x00000000
	.align		4
        /*001c*/ 	.word	0xfffffffd
	.align		4
        /*0020*/ 	.word	0x00000000
	.align		4
        /*0024*/ 	.word	0xfffffffc


//--------------------- .nv.constant4             --------------------------
	.section	.nv.constant4,"a",@progbits
	.align	8
	.align		8
.nv.constant4:
        /*0000*/ 	.dword	__assertfail
	.align		8
        /*0008*/ 	.dword	__unnamed_1
	.align		8
        /*0010*/ 	.dword	_ZN39_INTERNAL_1e0bf441_4_k_cu_0114960b_37764cuda3std3__45__cpo5beginE
	.align		8
        /*0018*/ 	.dword	_ZN39_INTERNAL_1e0bf441_4_k_cu_0114960b_37764cuda3std3__45__cpo3endE
	.align		8
        /*0020*/ 	.dword	_ZN39_INTERNAL_1e0bf441_4_k_cu_0114960b_37764cuda3std3__45__cpo6cbeginE
	.align		8
        /*0028*/ 	.dword	_ZN39_INTERNAL_1e0bf441_4_k_cu_0114960b_37764cuda3std3__45__cpo4cendE
	.align		8
        /*0030*/ 	.dword	_ZN39_INTERNAL_1e0bf441_4_k_cu_0114960b_37764cuda3std3__441_GLOBAL__N__1e0bf441_4_k_cu_0114960b_37766ignoreE
	.align		8
        /*0038*/ 	.dword	_ZN39_INTERNAL_1e0bf441_4_k_cu_0114960b_37764cuda3std3__419piecewise_constructE
	.align		8
        /*0040*/ 	.dword	_ZN39_INTERNAL_1e0bf441_4_k_cu_0114960b_37764cuda3std3__48in_placeE
	.align		8
        /*0048*/ 	.dword	_ZN39_INTERNAL_1e0bf441_4_k_cu_0114960b_37764cuda3std6ranges3__45__cpo4swapE
	.align		8
        /*0050*/ 	.dword	_ZN39_INTERNAL_1e0bf441_4_k_cu_0114960b_37764cuda3std6ranges3__45__cpo9iter_moveE
	.align		8
        /*0058*/ 	.dword	_ZN39_INTERNAL_1e0bf441_4_k_cu_0114960b_37764cute7productE
	.align		8
        /*0060*/ 	.dword	_ZN39_INTERNAL_1e0bf441_4_k_cu_0114960b_37764cute1_E
	.align		8
        /*0068*/ 	.dword	$str$22
	.align		8
        /*0070*/ 	.dword	$str$23


//--------------------- .text._ZN7cutlass13device_kernelINS_4gemm6kernel13GemmUniversalIN4cute5tupleIJiiiiEEENS1_10collective13CollectiveMmaINS1_34MainloopSm90TmaGmmaWarpSpecializedILi22ENS5_IJNS4_1CILi2EEENSA_ILi1EEESC_EEENS1_32KernelTmaWarpSpecializedPingpongEEENS5_IJNSA_ILi64EEENSA_ILi16EEESG_EEENS_6half_tENS5_IJlSC_lEEESJ_SK_NS4_8TiledMMAINS4_8MMA_AtomIJNS4_4SM904GMMA25MMA_64x16x16_F32F16F16_SSILNSO_5MajorE0ELSQ_0ELNSO_7ScaleInE1ELSR_1EEEEEENS4_6LayoutINS5_IJSC_SC_SC_EEENS5_IJNSA_ILi0EEESW_SW_EEEEENS5_IJNS4_10UnderscoreESZ_SZ_EEEEENS4_13SM90_TMA_LOADENS4_14ComposedLayoutINS4_7SwizzleILi3ELi4ELi3EEENS4_18smem_ptr_flag_bitsILi16EEENSU_INS5_IJNSA_ILi8EEESG_EEENS5_IJSG_SC_EEEEEEEvNS4_8identityENS4_23SM90_TMA_LOAD_MULTICASTES1C_vS1D_EENS_8epilogue10collective6detail29Sm90TmaWarpSpecializedAdapterINS1H_15DefaultEpilogueISJ_SK_SK_NS1G_6thread17LinearCombinationISJ_Li1EffLNS1L_9ScaleType4KindE0ELNS_15FloatRoundStyleE2ESJ_EENS1_15EpilogueDefaultEEEEEvvEEEEvNT_6ParamsE --------------------------
	.section	.text._ZN7cutlass13device_kernelINS_4gemm6kernel13GemmUniversalIN4cute5tupleIJiiiiEEENS1_10collective13CollectiveMmaINS1_34MainloopSm90TmaGmmaWarpSpecializedILi22ENS5_IJNS4_1CILi2EEENSA_ILi1EEESC_EEENS1_32KernelTmaWarpSpecializedPingpongEEENS5_IJNSA_ILi64EEENSA_ILi16EEESG_EEENS_6half_tENS5_IJlSC_lEEESJ_SK_NS4_8TiledMMAINS4_8MMA_AtomIJNS4_4SM904GMMA25MMA_64x16x16_F32F16F16_SSILNSO_5MajorE0ELSQ_0ELNSO_7ScaleInE1ELSR_1EEEEEENS4_6LayoutINS5_IJSC_SC_SC_EEENS5_IJNSA_ILi0EEESW_SW_EEEEENS5_IJNS4_10UnderscoreESZ_SZ_EEEEENS4_13SM90_TMA_LOADENS4_14ComposedLayoutINS4_7SwizzleILi3ELi4ELi3EEENS4_18smem_ptr_flag_bitsILi16EEENSU_INS5_IJNSA_ILi8EEESG_EEENS5_IJSG_SC_EEEEEEEvNS4_8identityENS4_23SM90_TMA_LOAD_MULTICASTES1C_vS1D_EENS_8epilogue10collective6detail29Sm90TmaWarpSpecializedAdapterINS1H_15DefaultEpilogueISJ_SK_SK_NS1G_6thread17LinearCombinationISJ_Li1EffLNS1L_9ScaleType4KindE0ELNS_15FloatRoundStyleE2ESJ_EENS1_15EpilogueDefaultEEEEEvvEEEEvNT_6ParamsE,"ax",@progbits
	.align	128
.text._ZN7cutlass13device_kernelINS_4gemm6kernel13GemmUniversalIN4cute5tupleIJiiiiEEENS1_10collective13CollectiveMmaINS1_34MainloopSm90TmaGmmaWarpSpecializedILi22ENS5_IJNS4_1CILi2EEENSA_ILi1EEESC_EEENS1_32KernelTmaWarpSpecializedPingpongEEENS5_IJNSA_ILi64EEENSA_ILi16EEESG_EEENS_6half_tENS5_IJlSC_lEEESJ_SK_NS4_8TiledMMAINS4_8MMA_AtomIJNS4_4SM904GMMA25MMA_64x16x16_F32F16F16_SSILNSO_5MajorE0ELSQ_0ELNSO_7ScaleInE1ELSR_1EEEEEENS4_6LayoutINS5_IJSC_SC_SC_EEENS5_IJNSA_ILi0EEESW_SW_EEEEENS5_IJNS4_10UnderscoreESZ_SZ_EEEEENS4_13SM90_TMA_LOADENS4_14ComposedLayoutINS4_7SwizzleILi3ELi4ELi3EEENS4_18smem_ptr_flag_bitsILi16EEENSU_INS5_IJNSA_ILi8EEESG_EEENS5_IJSG_SC_EEEEEEEvNS4_8identityENS4_23SM90_TMA_LOAD_MULTICASTES1C_vS1D_EENS_8epilogue10collective6detail29Sm90TmaWarpSpecializedAdapterINS1H_15DefaultEpilogueISJ_SK_SK_NS1G_6thread17LinearCombinationISJ_Li1EffLNS1L_9ScaleType4KindE0ELNS_15FloatRoundStyleE2ESJ_EENS1_15EpilogueDefaultEEEEEvvEEEEvNT_6ParamsE:
        .type           _ZN7cutlass13device_kernelINS_4gemm6kernel13GemmUniversalIN4cute5tupleIJiiiiEEENS1_10collective13CollectiveMmaINS1_34MainloopSm90TmaGmmaWarpSpecializedILi22ENS5_IJNS4_1CILi2EEENSA_ILi1EEESC_EEENS1_32KernelTmaWarpSpecializedPingpongEEENS5_IJNSA_ILi64EEENSA_ILi16EEESG_EEENS_6half_tENS5_IJlSC_lEEESJ_SK_NS4_8TiledMMAINS4_8MMA_AtomIJNS4_4SM904GMMA25MMA_64x16x16_F32F16F16_SSILNSO_5MajorE0ELSQ_0ELNSO_7ScaleInE1ELSR_1EEEEEENS4_6LayoutINS5_IJSC_SC_SC_EEENS5_IJNSA_ILi0EEESW_SW_EEEEENS5_IJNS4_10UnderscoreESZ_SZ_EEEEENS4_13SM90_TMA_LOADENS4_14ComposedLayoutINS4_7SwizzleILi3ELi4ELi3EEENS4_18smem_ptr_flag_bitsILi16EEENSU_INS5_IJNSA_ILi8EEESG_EEENS5_IJSG_SC_EEEEEEEvNS4_8identityENS4_23SM90_TMA_LOAD_MULTICASTES1C_vS1D_EENS_8epilogue10collective6detail29Sm90TmaWarpSpecializedAdapterINS1H_15DefaultEpilogueISJ_SK_SK_NS1G_6thread17LinearCombinationISJ_Li1EffLNS1L_9ScaleType4KindE0ELNS_15FloatRoundStyleE2ESJ_EENS1_15EpilogueDefaultEEEEEvvEEEEvNT_6ParamsE,@function
        .size           _ZN7cutlass13device_kernelINS_4gemm6kernel13GemmUniversalIN4cute5tupleIJiiiiEEENS1_10collective13CollectiveMmaINS1_34MainloopSm90TmaGmmaWarpSpecializedILi22ENS5_IJNS4_1CILi2EEENSA_ILi1EEESC_EEENS1_32KernelTmaWarpSpecializedPingpongEEENS5_IJNSA_ILi64EEENSA_ILi16EEESG_EEENS_6half_tENS5_IJlSC_lEEESJ_SK_NS4_8TiledMMAINS4_8MMA_AtomIJNS4_4SM904GMMA25MMA_64x16x16_F32F16F16_SSILNSO_5MajorE0ELSQ_0ELNSO_7ScaleInE1ELSR_1EEEEEENS4_6LayoutINS5_IJSC_SC_SC_EEENS5_IJNSA_ILi0EEESW_SW_EEEEENS5_IJNS4_10UnderscoreESZ_SZ_EEEEENS4_13SM90_TMA_LOADENS4_14ComposedLayoutINS4_7SwizzleILi3ELi4ELi3EEENS4_18smem_ptr_flag_bitsILi16EEENSU_INS5_IJNSA_ILi8EEESG_EEENS5_IJSG_SC_EEEEEEEvNS4_8identityENS4_23SM90_TMA_LOAD_MULTICASTES1C_vS1D_EENS_8epilogue10collective6detail29Sm90TmaWarpSpecializedAdapterINS1H_15DefaultEpilogueISJ_SK_SK_NS1G_6thread17LinearCombinationISJ_Li1EffLNS1L_9ScaleType4KindE0ELNS_15FloatRoundStyleE2ESJ_EENS1_15EpilogueDefaultEEEEEvvEEEEvNT_6ParamsE,(.L_x_126 - _ZN7cutlass13device_kernelINS_4gemm6kernel13GemmUniversalIN4cute5tupleIJiiiiEEENS1_10collective13CollectiveMmaINS1_34MainloopSm90TmaGmmaWarpSpecializedILi22ENS5_IJNS4_1CILi2EEENSA_ILi1EEESC_EEENS1_32KernelTmaWarpSpecializedPingpongEEENS5_IJNSA_ILi64EEENSA_ILi16EEESG_EEENS_6half_tENS5_IJlSC_lEEESJ_SK_NS4_8TiledMMAINS4_8MMA_AtomIJNS4_4SM904GMMA25MMA_64x16x16_F32F16F16_SSILNSO_5MajorE0ELSQ_0ELNSO_7ScaleInE1ELSR_1EEEEEENS4_6LayoutINS5_IJSC_SC_SC_EEENS5_IJNSA_ILi0EEESW_SW_EEEEENS5_IJNS4_10UnderscoreESZ_SZ_EEEEENS4_13SM90_TMA_LOADENS4_14ComposedLayoutINS4_7SwizzleILi3ELi4ELi3EEENS4_18smem_ptr_flag_bitsILi16EEENSU_INS5_IJNSA_ILi8EEESG_EEENS5_IJSG_SC_EEEEEEEvNS4_8identityENS4_23SM90_TMA_LOAD_MULTICASTES1C_vS1D_EENS_8epilogue10collective6detail29Sm90TmaWarpSpecializedAdapterINS1H_15DefaultEpilogueISJ_SK_SK_NS1G_6thread17LinearCombinationISJ_Li1EffLNS1L_9ScaleType4KindE0ELNS_15FloatRoundStyleE2ESJ_EENS1_15EpilogueDefaultEEEEEvvEEEEvNT_6ParamsE)
        .other          _ZN7cutlass13device_kernelINS_4gemm6kernel13GemmUniversalIN4cute5tupleIJiiiiEEENS1_10collective13CollectiveMmaINS1_34MainloopSm90TmaGmmaWarpSpecializedILi22ENS5_IJNS4_1CILi2EEENSA_ILi1EEESC_EEENS1_32KernelTmaWarpSpecializedPingpongEEENS5_IJNSA_ILi64EEENSA_ILi16EEESG_EEENS_6half_tENS5_IJlSC_lEEESJ_SK_NS4_8TiledMMAINS4_8MMA_AtomIJNS4_4SM904GMMA25MMA_64x16x16_F32F16F16_SSILNSO_5MajorE0ELSQ_0ELNSO_7ScaleInE1ELSR_1EEEEEENS4_6LayoutINS5_IJSC_SC_SC_EEENS5_IJNSA_ILi0EEESW_SW_EEEEENS5_IJNS4_10UnderscoreESZ_SZ_EEEEENS4_13SM90_TMA_LOADENS4_14ComposedLayoutINS4_7SwizzleILi3ELi4ELi3EEENS4_18smem_ptr_flag_bitsILi16EEENSU_INS5_IJNSA_ILi8EEESG_EEENS5_IJSG_SC_EEEEEEEvNS4_8identityENS4_23SM90_TMA_LOAD_MULTICASTES1C_vS1D_EENS_8epilogue10collective6detail29Sm90TmaWarpSpecializedAdapterINS1H_15DefaultEpilogueISJ_SK_SK_NS1G_6thread17LinearCombinationISJ_Li1EffLNS1L_9ScaleType4KindE0ELNS_15FloatRoundStyleE2ESJ_EENS1_15EpilogueDefaultEEEEEvvEEEEvNT_6ParamsE,@"STO_CUDA_ENTRY STV_DEFAULT"
_ZN7cutlass13device_kernelINS_4gemm6kernel13GemmUniversalIN4cute5tupleIJiiiiEEENS1_10collective13CollectiveMmaINS1_34MainloopSm90TmaGmmaWarpSpecializedILi22ENS5_IJNS4_1CILi2EEENSA_ILi1EEESC_EEENS1_32KernelTmaWarpSpecializedPingpongEEENS5_IJNSA_ILi64EEENSA_ILi16EEESG_EEENS_6half_tENS5_IJlSC_lEEESJ_SK_NS4_8TiledMMAINS4_8MMA_AtomIJNS4_4SM904GMMA25MMA_64x16x16_F32F16F16_SSILNSO_5MajorE0ELSQ_0ELNSO_7ScaleInE1ELSR_1EEEEEENS4_6LayoutINS5_IJSC_SC_SC_EEENS5_IJNSA_ILi0EEESW_SW_EEEEENS5_IJNS4_10UnderscoreESZ_SZ_EEEEENS4_13SM90_TMA_LOADENS4_14ComposedLayoutINS4_7SwizzleILi3ELi4ELi3EEENS4_18smem_ptr_flag_bitsILi16EEENSU_INS5_IJNSA_ILi8EEESG_EEENS5_IJSG_SC_EEEEEEEvNS4_8identityENS4_23SM90_TMA_LOAD_MULTICASTES1C_vS1D_EENS_8epilogue10collective6detail29Sm90TmaWarpSpecializedAdapterINS1H_15DefaultEpilogueISJ_SK_SK_NS1G_6thread17LinearCombinationISJ_Li1EffLNS1L_9ScaleType4KindE0ELNS_15FloatRoundStyleE2ESJ_EENS1_15EpilogueDefaultEEEEEvvEEEEvNT_6ParamsE:
[----:B------:R-:W0:Y:S01]  /*0000*/  LDC R1, c[0x0][0x28] ;  /* 0x00000a00ff017b82 */ /* 0x000e220000000800 */
[----:B------:R-:W1:Y:S01]  /*0010*/  S2R R4, SR_TID.X ;  /* 0x0000000000047919 */ /* 0x000e620000002100 */
[----:B------:R-:W-:Y:S01]  /*0020*/  ELECT P0, URZ, PT ;  /* 0x00000000003f782f */ /* 0x000fe20003800000 */
[----:B------:R-:W-:Y:S01]  /*0030*/  BSSY B0, `(.L_x_0) ;  /* 0x000000f000007945 */ /* 0x000fe20003800000 */
[--C-:B-1----:R-:W-:Y:S02]  /*0040*/  SHF.R.U32.HI R2, RZ, 0x5, R4.reuse ;  /* 0x00000005ff027819 */ /* 0x102fe40000011604 */
[----:B------:R-:W-:-:S03]  /*0050*/  SHF.R.U32.HI R7, RZ, 0x7, R4 ;  /* 0x00000007ff077819 */ /* 0x000fc60000011604 */
[----:B------:R-:W1:Y:S04]  /*0060*/  SHFL.IDX PT, R5, R2, RZ, 0x1f ;  /* 0x00001fff02057589 */ /* 0x000e6800000e0000 */
[----:B------:R2:W3:Y:S01]  /*0070*/  SHFL.IDX PT, R10, R7, RZ, 0x1f ;  /* 0x00001fff070a7589 */ /* 0x0004e200000e0000 */
[----:B-1----:R-:W-:-:S13]  /*0080*/  ISETP.NE.OR P0, PT, R5, RZ, !P0 ;  /* 0x000000ff0500720c */ /* 0x002fda0004705670 */
[----:B0-23--:R-:W-:Y:S05]  /*0090*/  @P0 BRA `(.L_x_1) ;  /* 0x0000000000200947 */ /* 0x00dfea0003800000 */
[----:B------:R-:W-:Y:S02]  /*00a0*/  ULDC.64 UR4, c[0x0][0x198] ;  /* 0x0000660000047ab9 */ /* 0x000fe40000000a00 */
[----:B------:R-:W-:Y:S02]  /*00b0*/  UIADD3 UR6, UP0, UR4, 0xf0, URZ ;  /* 0x000000f004067890 */ /* 0x000fe4000ff1e03f */
[----:B------:R-:W-:Y:S02]  /*00c0*/  UIADD3 UR4, UP1, UR4, 0x1f0, URZ ;  /* 0x000001f004047890 */ /* 0x000fe4000ff3e03f */
[----:B------:R-:W-:Y:S02]  /*00d0*/  UIADD3.X UR7, URZ, UR5, URZ, UP0, !UPT ;  /* 0x000000053f077290 */ /* 0x000fe400087fe43f */
[----:B------:R-:W-:-:S07]  /*00e0*/  UIADD3.X UR5, URZ, UR5, URZ, UP1, !UPT ;  /* 0x000000053f057290 */ /* 0x000fce0008ffe43f */
[----:B------:R0:W-:Y:S02]  /*00f0*/  UTMACCTL.PF [UR6] ;  /* 0x00000000060079b9 */ /* 0x0001e40008040000 */
[----:B------:R0:W-:Y:S02]  /*0100*/  UTMACCTL.PF [UR4] ;  /* 0x00000000040079b9 */ /* 0x0001e40008040000 */
[----:B0-----:R-:W-:Y:S01]  /*0110*/  NOP ;  /* 0x0000000000007918 */ /* 0x001fe20000000000 */
.L_x_1:
[----:B------:R-:W-:Y:S05]  /*0120*/  BSYNC B0 ;  /* 0x0000000000007941 */ /* 0x000fea0003800000 */
.L_x_0:
[----:B------:R-:W0:Y:S02]  /*0130*/  SHFL.IDX PT, R8, R2, RZ, 0x1f ;  /* 0x00001fff02087589 */ /* 0x000e2400000e0000 */
[----:B0-----:R-:W-:-:S13]  /*0140*/  ISETP.NE.AND P0, PT, R8, RZ, PT ;  /* 0x000000ff0800720c */ /* 0x001fda0003f05270 */
[----:B------:R-:W-:Y:S05]  /*0150*/  @P0 BRA `(.L_x_2) ;  /* 0x0000000000f40947 */ /* 0x000fea0003800000 */
[----:B------:R-:W-:Y:S01]  /*0160*/  ELECT P0, URZ, PT ;  /* 0x00000000003f782f */ /* 0x000fe20003800000 */
[----:B------:R-:W-:-:S12]  /*0170*/  BSSY B0, `(.L_x_2) ;  /* 0x000003b000007945 */ /* 0x000fd80003800000 */
[----:B------:R-:W-:Y:S05]  /*0180*/  @!P0 BRA `(.L_x_3) ;  /* 0x0000000000e48947 */ /* 0x000fea0003800000 */
[----:B------:R-:W0:Y:S01]  /*0190*/  S2UR UR8, SR_CgaCtaId ;  /* 0x00000000000879c3 */ /* 0x000e220000008800 */
[----:B------:R-:W-:Y:S01]  /*01a0*/  UMOV UR4, 0x400 ;  /* 0x0000040000047882 */ /* 0x000fe20000000000 */
[----:B------:R-:W-:Y:S01]  /*01b0*/  UMOV UR5, 0x1 ;  /* 0x0000000100057882 */ /* 0x000fe20000000000 */
[----:B------:R-:W-:Y:S02]  /*01c0*/  UMOV UR6, 0x2 ;  /* 0x0000000200067882 */ /* 0x000fe40000000000 */
[----:B------:R-:W-:-:S04]  /*01d0*/  UIADD3 UR6, -UR6, 0x100000, URZ ;  /* 0x0010000006067890 */ /* 0x000fc8000fffe13f */
[----:B------:R-:W-:Y:S02]  /*01e0*/  USHF.L.U32 UR7, UR6, 0xb, URZ ;  /* 0x0000000b06077899 */ /* 0x000fe4000800063f */
[----:B------:R-:W-:Y:S02]  /*01f0*/  USHF.L.U32 UR6, UR6, 0x1, URZ ;  /* 0x0000000106067899 */ /* 0x000fe4000800063f */
[----:B0-----:R-:W-:Y:S02]  /*0200*/  ULEA UR8, UR8, UR4, 0x18 ;  /* 0x0000000408087291 */ /* 0x001fe4000f8ec03f */
[----:B------:R-:W-:-:S04]  /*0210*/  UIADD3 UR4, -UR5, 0x100000, URZ ;  /* 0x0010000005047890 */ /* 0x000fc8000fffe13f */
[----:B------:R-:W-:Y:S02]  /*0220*/  USHF.L.U32 UR5, UR4, 0xb, URZ ;  /* 0x0000000b04057899 */ /* 0x000fe4000800063f */
[----:B------:R-:W-:Y:S01]  /*0230*/  USHF.L.U32 UR4, UR4, 0x1, URZ ;  /* 0x0000000104047899 */ /* 0x000fe2000800063f */
[----:B------:R-:W0:Y:S11]  /*0240*/  FENCE.VIEW.ASYNC.S ;  /* 0x00000000000073c6 */ /* 0x000e360000000000 */
[----:B0-----:R0:W1:Y:S01]  /*0250*/  SYNCS.EXCH.64 URZ, [UR8], UR4 ;  /* 0x00000004083f75b2 */ /* 0x0010620008000100 */
[----:B------:R0:W2:Y:S01]  /*0260*/  SYNCS.EXCH.64 URZ, [UR8+0xb0], UR6 ;  /* 0x0000b006083f75b2 */ /* 0x0000a20008000100 */
[----:B------:R0:W3:Y:S01]  /*0270*/  SYNCS.EXCH.64 URZ, [UR8+0x8], UR4 ;  /* 0x00000804083f75b2 */ /* 0x0000e20008000100 */
[----:B------:R0:W4:Y:S01]  /*0280*/  SYNCS.EXCH.64 URZ, [UR8+0xb8], UR6 ;  /* 0x0000b806083f75b2 */ /* 0x0001220008000100 */
[----:B------:R0:W0:Y:S01]  /*0290*/  SYNCS.EXCH.64 URZ, [UR8+0x10], UR4 ;  /* 0x00001004083f75b2 */ /* 0x0000220008000100 */
        /* <DEDUP_REMOVED lines=39> */
[----:B-1234-:R-:W-:Y:S01]  /*0510*/  NOP ;  /* 0x0000000000007918 */ /* 0x01efe20000000000 */
.L_x_3:
[----:B0-----:R-:W-:Y:S05]  /*0520*/  BSYNC B0 ;  /* 0x0000000000007941 */ /* 0x001fea0003800000 */
.L_x_2:
[----:B------:R-:W0:Y:S01]  /*0530*/  S2UR UR12, SR_CTAID.X ;  /* 0x00000000000c79c3 */ /* 0x000e220000002500 */
[----:B------:R-:W1:Y:S01]  /*0540*/  SHFL.IDX PT, R9, R2, RZ, 0x1f ;  /* 0x00001fff02097589 */ /* 0x000e6200000e0000 */
[----:B------:R-:W-:Y:S02]  /*0550*/  SHF.R.S32.HI R3, RZ, 0x1f, R4 ;  /* 0x0000001fff037819 */ /* 0x000fe40000011404 */
[----:B------:R-:W-:Y:S01]  /*0560*/  ELECT P0, URZ, PT ;  /* 0x00000000003f782f */ /* 0x000fe20003800000 */
[----:B------:R-:W-:Y:S01]  /*0570*/  NOP ;  /* 0x0000000000007918 */ /* 0x000fe20000000000 */
[----:B------:R2:W3:Y:S01]  /*0580*/  SHFL.IDX PT, R12, R2, RZ, 0x1f ;  /* 0x00001fff020c7589 */ /* 0x0004e200000e0000 */
[----:B------:R-:W-:Y:S01]  /*0590*/  LEA.HI R3, R3, R4, RZ, 0x7 ;  /* 0x0000000403037211 */ /* 0x000fe200078f38ff */
[----:B------:R-:W-:Y:S01]  /*05a0*/  ULDC UR4, c[0x0][0x150] ;  /* 0x0000540000047ab9 */ /* 0x000fe20000000800 */
[----:B------:R-:W-:Y:S01]  /*05b0*/  ELECT P1, URZ, PT ;  /* 0x00000000003f782f */ /* 0x000fe20003820000 */
[----:B------:R-:W4:Y:S01]  /*05c0*/  S2R R6, SR_CTAID.Y ;  /* 0x0000000000067919 */ /* 0x000f220000002600 */
[----:B------:R-:W-:Y:S01]  /*05d0*/  LOP3.LUT R3, R3, 0xffffff80, RZ, 0xc0, !PT ;  /* 0xffffff8003037812 */ /* 0x000fe200078ec0ff */
[----:B------:R-:W5:Y:S01]  /*05e0*/  LDC R15, c[0x0][0x144] ;  /* 0x00005100ff0f7b82 */ /* 0x000f620000000800 */
[----:B------:R-:W-:Y:S01]  /*05f0*/  UMOV UR11, 0x80 ;  /* 0x00000080000b7882 */ /* 0x000fe20000000000 */
[----:B------:R-:W5:Y:S01]  /*0600*/  SHFL.IDX PT, R17, R7, RZ, 0x1f ;  /* 0x00001fff07117589 */ /* 0x000f6200000e0000 */
[----:B------:R-:W-:Y:S01]  /*0610*/  NOP ;  /* 0x0000000000007918 */ /* 0x000fe20000000000 */
[----:B------:R-:W-:Y:S01]  /*0620*/  IMAD.IADD R3, R4, 0x1, -R3 ;  /* 0x0000000104037824 */ /* 0x000fe200078e0a03 */
[C---:B------:R-:W-:Y:S01]  /*0630*/  ISETP.NE.AND P4, PT, R10.reuse, RZ, PT ;  /* 0x000000ff0a00720c */ /* 0x040fe20003f85270 */
[----:B------:R-:W-:-:S02]  /*0640*/  VIADD R39, R10, 0xffffffff ;  /* 0xffffffff0a277836 */ /* 0x000fc40000000000 */
[----:B------:R-:W4:Y:S01]  /*0650*/  LDC R16, c[0x0][0x140] ;  /* 0x00005000ff107b82 */ /* 0x000f220000000800 */
[----:B------:R-:W-:Y:S01]  /*0660*/  SHF.R.S32.HI R0, RZ, 0x1f, R3 ;  /* 0x0000001fff007819 */ /* 0x000fe20000011403 */
[----:B------:R-:W-:Y:S01]  /*0670*/  IMAD.MOV.U32 R33, RZ, RZ, 0x1 ;  /* 0x00000001ff217424 */ /* 0x000fe200078e00ff */
[----:B------:R-:W-:Y:S02]  /*0680*/  ISETP.GE.U32.AND P6, PT, R39, 0x2, PT ;  /* 0x000000022700780c */ /* 0x000fe40003fc6070 */
[----:B0-----:R-:W-:Y:S02]  /*0690*/  I2FP.F32.U32 R13, UR12 ;  /* 0x0000000c000d7c45 */ /* 0x001fe40008201000 */
[----:B-1----:R-:W-:Y:S02]  /*06a0*/  ISETP.NE.OR P0, PT, R9, RZ, !P0 ;  /* 0x000000ff0900720c */ /* 0x002fe40004705670 */
[----:B------:R-:W-:Y:S01]  /*06b0*/  LEA.HI R9, R0, R3, RZ, 0x3 ;  /* 0x0000000300097211 */ /* 0x000fe200078f18ff */
[----:B------:R-:W-:Y:S01]  /*06c0*/  FMUL R14, R13, UR4 ;  /* 0x000000040d0e7c20 */ /* 0x000fe20008400000 */
[----:B------:R-:W-:Y:S01]  /*06d0*/  SHF.R.S32.HI R13, RZ, 0x1f, R8 ;  /* 0x0000001fff0d7819 */ /* 0x000fe20000011408 */
[----:B------:R-:W-:Y:S01]  /*06e0*/  ULDC UR4, c[0x0][0x154] ;  /* 0x0000550000047ab9 */ /* 0x000fe20000000800 */
[----:B------:R-:W-:-:S02]  /*06f0*/  SHF.R.S32.HI R11, RZ, 0x3, R9 ;  /* 0x00000003ff0b7819 */ /* 0x000fc40000011409 */
[----:B--2---:R-:W-:Y:S01]  /*0700*/  SHF.R.S32.HI R2, RZ, 0x1f, R9 ;  /* 0x0000001fff027819 */ /* 0x004fe20000011409 */
[----:B------:R-:W0:Y:S01]  /*0710*/  F2I.U32.TRUNC.NTZ R14, R14 ;  /* 0x0000000e000e7305 */ /* 0x000e22000020f000 */
[----:B------:R-:W-:Y:S02]  /*0720*/  LEA.HI R13, R13, R8, RZ, 0x2 ;  /* 0x000000080d0d7211 */ /* 0x000fe400078f10ff */
[----:B------:R-:W-:Y:S01]  /*0730*/  LEA.HI R9, R2, R11, RZ, 0x2 ;  /* 0x0000000b02097211 */ /* 0x000fe200078f10ff */
[----:B------:R-:W-:Y:S01]  /*0740*/  VOTEU.ALL UP1, P0 ;  /* 0x00000000003f7886 */ /* 0x000fe20000020000 */
[----:B---3--:R-:W-:Y:S01]  /*0750*/  ISETP.NE.OR P1, PT, R12, RZ, !P1 ;  /* 0x000000ff0c00720c */ /* 0x008fe20004f25670 */
[----:B------:R-:W-:Y:S01]  /*0760*/  VOTEU.ALL UP0, P0 ;  /* 0x00000000003f7886 */ /* 0x000fe20000000000 */
[----:B------:R-:W-:Y:S02]  /*0770*/  SHF.R.S32.HI R2, RZ, 0x1f, R5 ;  /* 0x0000001fff027819 */ /* 0x000fe40000011405 */
[----:B------:R-:W-:Y:S01]  /*0780*/  LOP3.LUT R12, R9, 0xfffffffc, RZ, 0xc0, !PT ;  /* 0xfffffffc090c7812 */ /* 0x000fe200078ec0ff */
[----:B------:R-:W1:Y:S01]  /*0790*/  @!UP1 S2UR UR7, SR_CgaCtaId ;  /* 0x00000000000799c3 */ /* 0x000e620000008800 */
[----:B------:R-:W-:Y:S01]  /*07a0*/  LOP3.LUT R13, R13, 0x3ffffffc, RZ, 0xc0, !PT ;  /* 0x3ffffffc0d0d7812 */ /* 0x000fe200078ec0ff */
[----:B------:R-:W-:Y:S01]  /*07b0*/  @!UP1 UMOV UR6, 0x400 ;  /* 0x0000040000069882 */ /* 0x000fe20000000000 */
[----:B------:R-:W-:Y:S01]  /*07c0*/  LEA.HI R2, R2, R5, RZ, 0x2 ;  /* 0x0000000502027211 */ /* 0x000fe200078f10ff */
[----:B------:R-:W-:Y:S01]  /*07d0*/  IMAD.IADD R12, R11, 0x1, -R12 ;  /* 0x000000010b0c7824 */ /* 0x000fe200078e0a0c */
[----:B----4-:R-:W-:Y:S01]  /*07e0*/  ISETP.EQ.U32.AND P2, PT, R16, 0x1, PT ;  /* 0x000000011000780c */ /* 0x010fe20003f42070 */
[----:B------:R-:W-:Y:S01]  /*07f0*/  IMAD.IADD R13, R8, 0x1, -R13 ;  /* 0x00000001080d7824 */ /* 0x000fe200078e0a0d */
[----:B------:R-:W-:Y:S01]  /*0800*/  LOP3.LUT R2, R2, 0xfffffffc, RZ, 0xc0, !PT ;  /* 0xfffffffc02027812 */ /* 0x000fe200078ec0ff */
[----:B------:R-:W-:Y:S01]  /*0810*/  VOTEU.ALL UP2, P1 ;  /* 0x00000000003f7886 */ /* 0x000fe20000840000 */
[----:B------:R-:W-:Y:S01]  /*0820*/  I2FP.F32.U32 R8, R6 ;  /* 0x0000000600087245 */ /* 0x000fe20000201000 */
[----:B------:R-:W-:Y:S01]  /*0830*/  IMAD R12, R13, 0x4, R12 ;  /* 0x000000040d0c7824 */ /* 0x000fe200078e020c */
[----:B------:R-:W-:Y:S01]  /*0840*/  VOTEU.ALL UP3, P1 ;  /* 0x00000000003f7886 */ /* 0x000fe20000860000 */
[----:B------:R-:W-:Y:S01]  /*0850*/  IMAD.IADD R5, R5, 0x1, -R2 ;  /* 0x0000000105057824 */ /* 0x000fe200078e0a02 */
[----:B------:R-:W2:Y:S01]  /*0860*/  @!UP2 S2UR UR10, SR_CgaCtaId ;  /* 0x00000000000aa9c3 */ /* 0x000ea20000008800 */
[----:B0-----:R-:W-:Y:S01]  /*0870*/  IMAD.MOV R14, RZ, RZ, -R14 ;  /* 0x000000ffff0e7224 */ /* 0x001fe200078e0a0e */
[----:B------:R-:W-:Y:S01]  /*0880*/  LEA.HI R2, R12, R12, RZ, 0x1 ;  /* 0x0000000c0c027211 */ /* 0x000fe200078f08ff */
[----:B------:R-:W-:Y:S01]  /*0890*/  FMUL R8, R8, UR4 ;  /* 0x0000000408087c20 */ /* 0x000fe20008400000 */
[----:B------:R-:W-:Y:S01]  /*08a0*/  IMAD.SHL.U32 R9, R12, 0x4, RZ ;  /* 0x000000040c097824 */ /* 0x000fe200078e00ff */
[----:B------:R-:W-:Y:S01]  /*08b0*/  UMOV UR4, 0x20 ;  /* 0x0000002000047882 */ /* 0x000fe20000000000 */
[----:B------:R-:W-:Y:S01]  /*08c0*/  LOP3.LUT R11, R2, 0xfffffffe, RZ, 0xc0, !PT ;  /* 0xfffffffe020b7812 */ /* 0x000fe200078ec0ff */
[----:B-----5:R-:W-:Y:S01]  /*08d0*/  IMAD R20, R15, R14, UR12 ;  /* 0x0000000c0f147e24 */ /* 0x020fe2000f8e020e */
[----:B------:R-:W-:-:S04]  /*08e0*/  @!UP1 UIADD3 UR4, -UR4, 0x100000, URZ ;  /* 0x0010000004049890 */ /* 0x000fc8000fffe13f */
[----:B------:R-:W-:Y:S02]  /*08f0*/  @!UP1 USHF.L.U32 UR5, UR4, 0xb, URZ ;  /* 0x0000000b04059899 */ /* 0x000fe4000800063f */
[----:B------:R-:W-:Y:S01]  /*0900*/  @!UP1 USHF.L.U32 UR4, UR4, 0x1, URZ ;  /* 0x0000000104049899 */ /* 0x000fe2000800063f */
[----:B------:R-:W0:Y:S01]  /*0910*/  LDC R15, c[0x0][0x148] ;  /* 0x00005200ff0f7b82 */ /* 0x000e220000000800 */
[----:B------:R-:W3:Y:S01]  /*0920*/  F2I.U32.TRUNC.NTZ R8, R8 ;  /* 0x0000000800087305 */ /* 0x000ee2000020f000 */
[C---:B------:R-:W-:Y:S01]  /*0930*/  IMAD.IADD R11, R12.reuse, 0x1, -R11 ;  /* 0x000000010c0b7824 */ /* 0x040fe200078e0a0b */
[----:B-1----:R-:W-:Y:S01]  /*0940*/  @!UP1 ULEA UR8, UR7, UR6, 0x18 ;  /* 0x0000000607089291 */ /* 0x002fe2000f8ec03f */
[----:B------:R-:W-:Y:S01]  /*0950*/  LOP3.LUT R34, R12, 0xc, R9, 0x78, !PT ;  /* 0x0000000c0c227812 */ /* 0x000fe200078e7809 */
[----:B------:R-:W-:Y:S01]  /*0960*/  @!UP2 UMOV UR9, 0x400 ;  /* 0x000004000009a882 */ /* 0x000fe20000000000 */
[----:B------:R-:W-:-:S04]  /*0970*/  @!UP2 UIADD3 UR6, -UR11, 0x100000, URZ ;  /* 0x001000000b06a890 */ /* 0x000fc8000fffe13f */
[----:B------:R-:W-:Y:S02]  /*0980*/  @!UP2 USHF.L.U32 UR7, UR6, 0xb, URZ ;  /* 0x0000000b0607a899 */ /* 0x000fe4000800063f */
[----:B------:R-:W-:Y:S01]  /*0990*/  @!UP2 USHF.L.U32 UR6, UR6, 0x1, URZ ;  /* 0x000000010606a899 */ /* 0x000fe2000800063f */
[----:B------:R-:W-:Y:S01]  /*09a0*/  ISETP.NE.AND P3, PT, R11, R20, PT ;  /* 0x000000140b00720c */ /* 0x000fe20003f65270 */
[----:B------:R-:W-:Y:S01]  /*09b0*/  VOTEU.ALL UP4, P1 ;  /* 0x00000000003f7886 */ /* 0x000fe20000880000 */
[----:B------:R-:W-:Y:S01]  /*09c0*/  VOTEU.ALL UP5, P1 ;  /* 0x00000000003f7886 */ /* 0x000fe200008a0000 */
[----:B------:R-:W-:Y:S01]  /*09d0*/  VOTEU.ALL UP1, P0 ;  /* 0x00000000003f7886 */ /* 0x000fe20000020000 */
[----:B------:R-:W-:Y:S02]  /*09e0*/  LOP3.LUT P0, RZ, R3, 0x7, RZ, 0xc0, !PT ;  /* 0x0000000703ff7812 */ /* 0x000fe4000780c0ff */
[----:B------:R-:W-:Y:S01]  /*09f0*/  R2UR UR45, R17 ;  /* 0x00000000112d72ca */ /* 0x000fe200000e0000 */
[----:B--2---:R-:W-:Y:S01]  /*0a00*/  @!UP2 ULEA UR9, UR10, UR9, 0x18 ;  /* 0x000000090a09a291 */ /* 0x004fe2000f8ec03f */
[----:B---3--:R-:W-:Y:S01]  /*0a10*/  IMAD.MOV R24, RZ, RZ, -R8 ;  /* 0x000000ffff187224 */ /* 0x008fe200078e0a08 */
[----:B------:R-:W-:Y:S01]  /*0a20*/  VOTEU.ALL UP2, P1 ;  /* 0x00000000003f7886 */ /* 0x000fe20000840000 */
[----:B------:R-:W-:Y:S01]  /*0a30*/  ISETP.NE.AND P1, PT, R5, 0x3, PT ;  /* 0x000000030500780c */ /* 0x000fe20003f25270 */
[----:B------:R-:W1:Y:S02]  /*0a40*/  FENCE.VIEW.ASYNC.S ;  /* 0x00000000000073c6 */ /* 0x000e640000000000 */
[----:B-1----:R1:W2:Y:S01]  /*0a50*/  @!UP0 SYNCS.EXCH.64 URZ, [UR8+0x190], UR4 ;  /* 0x00019004083f85b2 */ /* 0x0022a20008000100 */
[----:B------:R-:W-:-:S02]  /*0a60*/  @P3 LEA.HI R2, R34, R34, RZ, 0x1 ;  /* 0x0000002222023211 */ /* 0x000fc400078f08ff */
[----:B------:R-:W-:Y:S01]  /*0a70*/  ISETP.EQ.OR P1, PT, R5, RZ, !P1 ;  /* 0x000000ff0500720c */ /* 0x000fe20004f22670 */
[----:B0-----:R-:W-:Y:S01]  /*0a80*/  IMAD R9, R15, R24, R6 ;  /* 0x000000180f097224 */ /* 0x001fe200078e0206 */
[----:B------:R-:W-:Y:S02]  /*0a90*/  @P3 SHF.R.S32.HI R2, RZ, 0x1, R2 ;  /* 0x00000001ff023819 */ /* 0x000fe40000011402 */
[----:B------:R-:W-:Y:S02]  /*0aa0*/  ISETP.LT.U32.AND P0, PT, R34, 0x2, !P0 ;  /* 0x000000022200780c */ /* 0x000fe40004701070 */
[----:B------:R-:W-:Y:S02]  /*0ab0*/  @P3 ISETP.NE.AND P5, PT, R2, R9, PT ;  /* 0x000000090200320c */ /* 0x000fe40003fa5270 */
[----:B------:R-:W-:Y:S02]  /*0ac0*/  ISETP.EQ.AND P1, PT, R10, RZ, P1 ;  /* 0x000000ff0a00720c */ /* 0x000fe40000f22270 */
[----:B------:R-:W-:Y:S01]  /*0ad0*/  SEL R2, RZ, 0x1, !P0 ;  /* 0x00000001ff027807 */ /* 0x000fe20004000000 */
[----:B------:R1:W0:Y:S01]  /*0ae0*/  @!UP1 SYNCS.EXCH.64 URZ, [UR8+0x198], UR4 ;  /* 0x00019804083f95b2 */ /* 0x0002220008000100 */
[----:B------:R-:W-:Y:S01]  /*0af0*/  NOP ;  /* 0x0000000000007918 */ /* 0x000fe20000000000 */
[----:B------:R-:W-:-:S02]  /*0b00*/  @P3 SEL R33, RZ, 0x1, P5 ;  /* 0x00000001ff213807 */ /* 0x000fc40002800000 */
[----:B------:R-:W-:Y:S02]  /*0b10*/  SEL R16, RZ, 0x1, !P1 ;  /* 0x00000001ff107807 */ /* 0x000fe40004800000 */
[----:B------:R-:W-:Y:S02]  /*0b20*/  LOP3.LUT R33, R33, R2, RZ, 0xc0, !PT ;  /* 0x0000000221217212 */ /* 0x000fe400078ec0ff */
[----:B------:R-:W-:Y:S01]  /*0b30*/  SEL R16, R16, 0x2, P6 ;  /* 0x0000000210107807 */ /* 0x000fe20003000000 */
[----:B------:R1:W3:Y:S01]  /*0b40*/  @!UP2 SYNCS.EXCH.64 URZ, [UR9+0x170], UR6 ;  /* 0x00017006093fa5b2 */ /* 0x0002e20008000100 */
[----:B------:R1:W4:Y:S01]  /*0b50*/  @!UP3 SYNCS.EXCH.64 URZ, [UR9+0x178], UR6 ;  /* 0x00017806093fb5b2 */ /* 0x0003220008000100 */
[----:B------:R1:W0:Y:S01]  /*0b60*/  @!UP4 SYNCS.EXCH.64 URZ, [UR9+0x180], UR6 ;  /* 0x00018006093fc5b2 */ /* 0x0002220008000100 */
[----:B------:R1:W0:Y:S01]  /*0b70*/  @!UP5 SYNCS.EXCH.64 URZ, [UR9+0x188], UR6 ;  /* 0x00018806093fd5b2 */ /* 0x0002220008000100 */
[----:B------:R-:W-:Y:S01]  /*0b80*/  NOP ;  /* 0x0000000000007918 */ /* 0x000fe20000000000 */
[----:B-12---:R-:W-:Y:S05]  /*0b90*/  @!P2 BRA `(.L_x_4) ;  /* 0x000000000008a947 */ /* 0x006fea0003800000 */
[----:B0--34-:R-:W-:Y:S01]  /*0ba0*/  UCGABAR_ARV ;  /* 0x00000000000079c7 */ /* 0x019fe20008000000 */
[----:B------:R-:W-:Y:S05]  /*0bb0*/  BRA `(.L_x_5) ;  /* 0x0000000000047947 */ /* 0x000fea0003800000 */
.L_x_4:
[----:B0--34-:R-:W-:Y:S01]  /*0bc0*/  NOP ;  /* 0x0000000000007918 */ /* 0x019fe20000000000 */
.L_x_5:
[----:B------:R-:W-:Y:S01]  /*0bd0*/  ULDC.64 UR4, c[0x0][0x598] ;  /* 0x0001660000047ab9 */ /* 0x000fe20000000a00 */
[----:B------:R-:W-:Y:S01]  /*0be0*/  ULDC.64 UR50, c[0x0][0x208] ;  /* 0x0000820000327ab9 */ /* 0x000fe20000000a00 */
[----:B------:R-:W-:-:S04]  /*0bf0*/  ISETP.NE.U32.AND P0, PT, RZ, UR4, PT ;  /* 0x00000004ff007c0c */ /* 0x000fc8000bf05070 */
[----:B------:R-:W-:-:S13]  /*0c00*/  ISETP.NE.AND.EX P0, PT, RZ, UR5, PT, P0 ;  /* 0x00000005ff007c0c */ /* 0x000fda000bf05300 */
[----:B------:R-:W-:Y:S05]  /*0c10*/  @!P0 BRA `(.L_x_6) ;  /* 0x00000000001c8947 */ /* 0x000fea0003800000 */
[----:B------:R-:W0:Y:S02]  /*0c20*/  LDC.64 R8, c[0x0][0x598] ;  /* 0x00016600ff087b82 */ /* 0x000e240000000a00 */
[----:B0-----:R-:W2:Y:S02]  /*0c30*/  LDG.E.64 R8, desc[UR50][R8.64] ;  /* 0x0000003208087981 */ /* 0x001ea4000c1e1b00 */
[----:B--2---:R-:W-:-:S04]  /*0c40*/  ISETP.NE.U32.AND P0, PT, R8, RZ, PT ;  /* 0x000000ff0800720c */ /* 0x004fc80003f05070 */
[----:B------:R-:W-:-:S13]  /*0c50*/  ISETP.NE.AND.EX P0, PT, R9, RZ, PT, P0 ;  /* 0x000000ff0900720c */ /* 0x000fda0003f05300 */
[----:B------:R-:W-:Y:S05]  /*0c60*/  @!P0 BRA `(.L_x_6) ;  /* 0x0000000000088947 */ /* 0x000fea0003800000 */
[----:B------:R0:W5:Y:S01]  /*0c70*/  LD.E R35, desc[UR50][R8.64] ;  /* 0x0000003208237980 */ /* 0x000162000c101900 */
[----:B------:R-:W-:Y:S05]  /*0c80*/  BRA `(.L_x_7) ;  /* 0x0000000000247947 */ /* 0x000fea0003800000 */
.L_x_6:
[----:B------:R-:W-:Y:S02]  /*0c90*/  ULDC.64 UR4, c[0x0][0x588] ;  /* 0x0001620000047ab9 */ /* 0x000fe40000000a00 */
[----:B------:R-:W-:-:S04]  /*0ca0*/  ISETP.NE.U32.AND P0, PT, RZ, UR4, PT ;  /* 0x00000004ff007c0c */ /* 0x000fc8000bf05070 */
[----:B------:R-:W-:-:S13]  /*0cb0*/  ISETP.NE.AND.EX P0, PT, RZ, UR5, PT, P0 ;  /* 0x00000005ff007c0c */ /* 0x000fda000bf05300 */
[----:B------:R-:W-:Y:S05]  /*0cc0*/  @!P0 BRA `(.L_x_8) ;  /* 0x00000000000c8947 */ /* 0x000fea0003800000 */
[----:B------:R-:W0:Y:S02]  /*0cd0*/  LDC.64 R8, c[0x0][0x588] ;  /* 0x00016200ff087b82 */ /* 0x000e240000000a00 */
[----:B0-----:R1:W5:Y:S01]  /*0ce0*/  LDG.E R35, desc[UR50][R8.64] ;  /* 0x0000003208237981 */ /* 0x001362000c1e1900 */
[----:B------:R-:W-:Y:S05]  /*0cf0*/  BRA `(.L_x_7) ;  /* 0x0000000000087947 */ /* 0x000fea0003800000 */
.L_x_8:
[----:B------:R-:W-:Y:S02]  /*0d00*/  ULDC UR4, c[0x0][0x580] ;  /* 0x0001600000047ab9 */ /* 0x000fe40000000800 */
[----:B------:R-:W-:-:S07]  /*0d10*/  IMAD.U32 R35, RZ, RZ, UR4 ;  /* 0x00000004ff237e24 */ /* 0x000fce000f8e00ff */
.L_x_7:
[----:B------:R-:W-:Y:S02]  /*0d20*/  ULDC.64 UR4, c[0x0][0x5a0] ;  /* 0x0001680000047ab9 */ /* 0x000fe40000000a00 */
[----:B------:R-:W-:-:S04]  /*0d30*/  ISETP.NE.U32.AND P0, PT, RZ, UR4, PT ;  /* 0x00000004ff007c0c */ /* 0x000fc8000bf05070 */
[----:B------:R-:W-:-:S13]  /*0d40*/  ISETP.NE.AND.EX P0, PT, RZ, UR5, PT, P0 ;  /* 0x00000005ff007c0c */ /* 0x000fda000bf05300 */
[----:B------:R-:W-:Y:S05]  /*0d50*/  @!P0 BRA `(.L_x_9) ;  /* 0x00000000001c8947 */ /* 0x000fea0003800000 */
[----:B01----:R-:W0:Y:S02]  /*0d60*/  LDC.64 R8, c[0x0][0x5a0] ;  /* 0x00016800ff087b82 */ /* 0x003e240000000a00 */
[----:B0-----:R-:W2:Y:S02]  /*0d70*/  LDG.E.64 R8, desc[UR50][R8.64] ;  /* 0x0000003208087981 */ /* 0x001ea4000c1e1b00 */
[----:B--2---:R-:W-:-:S04]  /*0d80*/  ISETP.NE.U32.AND P0, PT, R8, RZ, PT ;  /* 0x000000ff0800720c */ /* 0x004fc80003f05070 */
[----:B------:R-:W-:-:S13]  /*0d90*/  ISETP.NE.AND.EX P0, PT, R9, RZ, PT, P0 ;  /* 0x000000ff0900720c */ /* 0x000fda0003f05300 */
[----:B------:R-:W-:Y:S05]  /*0da0*/  @!P0 BRA `(.L_x_9) ;  /* 0x0000000000088947 */ /* 0x000fea0003800000 */
[----:B------:R0:W5:Y:S01]  /*0db0*/  LD.E R36, desc[UR50][R8.64] ;  /* 0x0000003208247980 */ /* 0x000162000c101900 */
[----:B------:R-:W-:Y:S05]  /*0dc0*/  BRA `(.L_x_10) ;  /* 0x0000000000247947 */ /* 0x000fea0003800000 */
.L_x_9:
[----:B------:R-:W-:Y:S02]  /*0dd0*/  ULDC.64 UR4, c[0x0][0x590] ;  /* 0x0001640000047ab9 */ /* 0x000fe40000000a00 */
[----:B------:R-:W-:-:S04]  /*0de0*/  ISETP.NE.U32.AND P0, PT, RZ, UR4, PT ;  /* 0x00000004ff007c0c */ /* 0x000fc8000bf05070 */
[----:B------:R-:W-:-:S13]  /*0df0*/  ISETP.NE.AND.EX P0, PT, RZ, UR5, PT, P0 ;  /* 0x00000005ff007c0c */ /* 0x000fda000bf05300 */
[----:B------:R-:W-:Y:S05]  /*0e00*/  @!P0 BRA `(.L_x_11) ;  /* 0x00000000000c8947 */ /* 0x000fea0003800000 */
[----:B------:R-:W2:Y:S02]  /*0e10*/  LDC.64 R36, c[0x0][0x590] ;  /* 0x00016400ff247b82 */ /* 0x000ea40000000a00 */
[----:B--2---:R2:W5:Y:S01]  /*0e20*/  LDG.E R36, desc[UR50][R36.64] ;  /* 0x0000003224247981 */ /* 0x004562000c1e1900 */
[----:B------:R-:W-:Y:S05]  /*0e30*/  BRA `(.L_x_10) ;  /* 0x0000000000087947 */ /* 0x000fea0003800000 */
.L_x_11:
[----:B------:R-:W-:Y:S02]  /*0e40*/  ULDC UR4, c[0x0][0x584] ;  /* 0x0001610000047ab9 */ /* 0x000fe40000000800 */
[----:B------:R-:W-:-:S07]  /*0e50*/  IMAD.U32 R36, RZ, RZ, UR4 ;  /* 0x00000004ff247e24 */ /* 0x000fce000f8e00ff */
.L_x_10:
[----:B------:R-:W3:Y:S01]  /*0e60*/  LDC R19, c[0x0][0x65c] ;  /* 0x00019700ff137b82 */ /* 0x000ee20000000800 */
[----:B------:R-:W-:Y:S01]  /*0e70*/  ULDC UR4, c[0x0][0x28c] ;  /* 0x0000a30000047ab9 */ /* 0x000fe20000000800 */
[----:B------:R-:W-:Y:S01]  /*0e80*/  ISETP.NE.AND P0, PT, R10, 0x2, PT ;  /* 0x000000020a00780c */ /* 0x000fe20003f05270 */
[----:B------:R-:W-:Y:S01]  /*0e90*/  UIADD3 UR4, UR4, 0x3f, URZ ;  /* 0x0000003f04047890 */ /* 0x000fe2000fffe03f */
[----:B01----:R-:W-:Y:S01]  /*0ea0*/  IMAD.U32 R8, RZ, RZ, UR12 ;  /* 0x0000000cff087e24 */ /* 0x003fe2000f8e00ff */
[----:B------:R-:W-:Y:S01]  /*0eb0*/  UMOV UR38, URZ ;  /* 0x0000003f00267c82 */ /* 0x000fe20008000000 */
[----:B------:R-:W-:Y:S01]  /*0ec0*/  IMAD.MOV.U32 R9, RZ, RZ, RZ ;  /* 0x000000ffff097224 */ /* 0x000fe200078e00ff */
[----:B------:R-:W-:Y:S01]  /*0ed0*/  USHF.R.S32.HI UR5, URZ, 0x1f, UR4 ;  /* 0x0000001f3f057899 */ /* 0x000fe20008011404 */
[----:B------:R-:W-:Y:S01]  /*0ee0*/  UMOV UR39, URZ ;  /* 0x0000003f00277c82 */ /* 0x000fe20008000000 */
[----:B------:R-:W-:Y:S02]  /*0ef0*/  ULDC.64 UR6, c[0x0][0x650] ;  /* 0x0001940000067ab9 */ /* 0x000fe40000000a00 */
[----:B------:R-:W-:-:S04]  /*0f00*/  ULEA.HI UR5, UR5, UR4, URZ, 0x6 ;  /* 0x0000000405057291 */ /* 0x000fc8000f8f303f */
[----:B------:R-:W-:Y:S01]  /*0f10*/  USHF.R.S32.HI UR40, URZ, 0x6, UR5 ;  /* 0x000000063f287899 */ /* 0x000fe20008011405 */
[----:B---3--:R-:W-:-:S04]  /*0f20*/  ISETP.NE.AND P1, PT, R19, 0x1, PT ;  /* 0x000000011300780c */ /* 0x008fc80003f25270 */
[----:B------:R-:W-:-:S09]  /*0f30*/  P2R R2, PR, RZ, 0x2 ;  /* 0x00000002ff027803 */ /* 0x000fd20000000000 */
[----:B------:R-:W0:Y:S01]  /*0f40*/  @P1 LDC R11, c[0x0][0x10] ;  /* 0x00000400ff0b1b82 */ /* 0x000e220000000800 */
[----:B------:R-:W-:Y:S02]  /*0f50*/  @P1 IMAD.MOV.U32 R7, RZ, RZ, RZ ;  /* 0x000000ffff071224 */ /* 0x000fe400078e00ff */
[----:B------:R-:W-:-:S05]  /*0f60*/  @P1 IMAD.MOV.U32 R17, RZ, RZ, RZ ;  /* 0x000000ffff111224 */ /* 0x000fca00078e00ff */
[----:B------:R-:W1:Y:S01]  /*0f70*/  @!P1 LDC R13, c[0x0][0xc] ;  /* 0x00000300ff0d9b82 */ /* 0x000e620000000800 */
[----:B------:R-:W-:Y:S01]  /*0f80*/  ULDC UR36, c[0x0][0xc] ;  /* 0x0000030000247ab9 */ /* 0x000fe20000000800 */
[----:B------:R-:W-:Y:S02]  /*0f90*/  ULDC UR37, c[0x0][0x10] ;  /* 0x0000040000257ab9 */ /* 0x000fe40000000800 */
[----:B------:R-:W-:-:S04]  /*0fa0*/  UIMAD.WIDE.U32 UR36, UR36, UR37, URZ ;  /* 0x00000025242472a5 */ /* 0x000fc8000f8e003f */
[----:B------:R-:W3:Y:S01]  /*0fb0*/  LDC R2, c[0x0][0x14] ;  /* 0x00000500ff027b82 */ /* 0x000ee20000000800 */
[----:B0-----:R-:W-:-:S04]  /*0fc0*/  @P1 IMAD.WIDE.U32 R10, R11, UR12, R6 ;  /* 0x0000000c0b0a1c25 */ /* 0x001fc8000f8e0006 */
[----:B------:R-:W-:Y:S02]  /*0fd0*/  @P1 IMAD.IADD R17, R11, 0x1, R17 ;  /* 0x000000010b111824 */ /* 0x000fe400078e0211 */
[----:B------:R-:W-:Y:S02]  /*0fe0*/  @P1 IMAD.MOV.U32 R18, RZ, RZ, R10 ;  /* 0x000000ffff121224 */ /* 0x000fe400078e000a */
[----:B-1----:R-:W-:-:S04]  /*0ff0*/  @!P1 IMAD.WIDE.U32 R8, R6, R13, R8 ;  /* 0x0000000d06089225 */ /* 0x002fc800078e0008 */
[----:B------:R-:W-:Y:S02]  /*1000*/  @!P1 IMAD.MOV.U32 R18, RZ, RZ, R8 ;  /* 0x000000ffff129224 */ /* 0x000fe400078e0008 */
[----:B------:R-:W-:Y:S01]  /*1010*/  @!P1 IMAD.MOV.U32 R17, RZ, RZ, R9 ;  /* 0x000000ffff119224 */ /* 0x000fe200078e0009 */
[----:B------:R-:W-:Y:S06]  /*1020*/  @P0 BRA `(.L_x_12) ;  /* 0x0000000000300947 */ /* 0x000fec0003800000 */
[----:B------:R-:W-:Y:S01]  /*1030*/  UISETP.GE.U32.AND UP0, UPT, UR40, 0x16, UPT ;  /* 0x000000162800788c */ /* 0x000fe2000bf06070 */
[----:B------:R-:W-:Y:S01]  /*1040*/  IMAD.MOV.U32 R8, RZ, RZ, R18 ;  /* 0x000000ffff087224 */ /* 0x000fe200078e0012 */
[----:B------:R-:W-:Y:S01]  /*1050*/  UIMAD.WIDE.U32 UR4, UR40, -0x45d1745d, URZ ;  /* 0xba2e8ba3280478a5 */ /* 0x000fe2000f8e003f */
[----:B------:R-:W-:Y:S01]  /*1060*/  IMAD.MOV.U32 R9, RZ, RZ, R17 ;  /* 0x000000ffff097224 */ /* 0x000fe200078e0011 */
[----:B------:R-:W-:Y:S01]  /*1070*/  UMOV UR39, URZ ;  /* 0x0000003f00277c82 */ /* 0x000fe20008000000 */
[C---:B---3--:R-:W-:Y:S01]  /*1080*/  IMAD R17, R2.reuse, UR37, RZ ;  /* 0x0000002502117c24 */ /* 0x048fe2000f8e02ff */
[----:B------:R-:W-:Y:S01]  /*1090*/  USHF.R.U32.HI UR4, URZ, 0x4, UR5 ;  /* 0x000000043f047899 */ /* 0x000fe20008011605 */
[----:B------:R-:W-:-:S03]  /*10a0*/  IMAD.WIDE.U32 R8, R2, UR36, R8 ;  /* 0x0000002402087c25 */ /* 0x000fc6000f8e0008 */
[----:B------:R-:W-:Y:S01]  /*10b0*/  UIMAD UR38, UR4, -0x16, UR40 ;  /* 0xffffffea042678a4 */ /* 0x000fe2000f8e0228 */
[----:B------:R-:W-:Y:S01]  /*10c0*/  IMAD.IADD R17, R9, 0x1, R17 ;  /* 0x0000000109117824 */ /* 0x000fe200078e0211 */
[----:B------:R-:W-:Y:S01]  /*10d0*/  @UP0 ULOP3.LUT UR39, UR4, 0x1, URZ, 0xc0, !UPT ;  /* 0x0000000104270892 */ /* 0x000fe2000f8ec03f */
[----:B------:R-:W-:-:S11]  /*10e0*/  IMAD.MOV.U32 R18, RZ, RZ, R8 ;  /* 0x000000ffff127224 */ /* 0x000fd600078e0008 */
.L_x_12:
[----:B------:R-:W-:Y:S01]  /*10f0*/  ISETP.GE.U32.AND P0, PT, R18, UR6, PT ;  /* 0x0000000612007c0c */ /* 0x000fe2000bf06070 */
[----:B------:R-:W-:Y:S01]  /*1100*/  IMAD.MOV.U32 R32, RZ, RZ, -0x1 ;  /* 0xffffffffff207424 */ /* 0x000fe200078e00ff */
[----:B------:R-:W-:Y:S01]  /*1110*/  PRMT R8, RZ, 0x7610, R8 ;  /* 0x00007610ff087816 */ /* 0x000fe20000000008 */
[----:B------:R-:W-:Y:S01]  /*1120*/  IMAD.MOV.U32 R22, RZ, RZ, -0x1 ;  /* 0xffffffffff167424 */ /* 0x000fe200078e00ff */
[----:B------:R-:W-:Y:S01]  /*1130*/  ISETP.GE.U32.AND.EX P0, PT, R17, UR7, PT, P0 ;  /* 0x0000000711007c0c */ /* 0x000fe2000bf06100 */
[----:B------:R-:W-:-:S12]  /*1140*/  IMAD.MOV.U32 R23, RZ, RZ, -0x1 ;  /* 0xffffffffff177424 */ /* 0x000fd800078e00ff */
[----:B------:R-:W-:Y:S05]  /*1150*/  @P0 BRA `(.L_x_13) ;  /* 0x00000004002c0947 */ /* 0x000fea0003800000 */
[----:B------:R-:W0:Y:S01]  /*1160*/  LDC.64 R22, c[0x0][0x628] ;  /* 0x00018a00ff167b82 */ /* 0x000e220000000a00 */
[----:B------:R-:W-:Y:S02]  /*1170*/  IMAD.MOV.U32 R8, RZ, RZ, R18 ;  /* 0x000000ffff087224 */ /* 0x000fe400078e0012 */
[----:B------:R-:W-:-:S05]  /*1180*/  IMAD.MOV.U32 R9, RZ, RZ, R17 ;  /* 0x000000ffff097224 */ /* 0x000fca00078e0011 */
[----:B------:R-:W1:Y:S08]  /*1190*/  LDC R14, c[0x0][0x630] ;  /* 0x00018c00ff0e7b82 */ /* 0x000e700000000800 */
[----:B------:R-:W4:Y:S01]  /*11a0*/  LDC.64 R26, c[0x0][0x620] ;  /* 0x00018800ff1a7b82 */ /* 0x000f220000000a00 */
[----:B0-----:R-:W-:-:S04]  /*11b0*/  ISETP.NE.U32.AND P0, PT, R22, RZ, PT ;  /* 0x000000ff1600720c */ /* 0x001fc80003f05070 */
[----:B------:R-:W-:-:S13]  /*11c0*/  ISETP.NE.AND.EX P0, PT, R23, RZ, PT, P0 ;  /* 0x000000ff1700720c */ /* 0x000fda0003f05300 */
[----:B-1--4-:R-:W-:Y:S05]  /*11d0*/  @!P0 BRA `(.L_x_14) ;  /* 0x0000000000288947 */ /* 0x012fea0003800000 */
[----:B------:R-:W0:Y:S02]  /*11e0*/  LDC R13, c[0x0][0x634] ;  /* 0x00018d00ff0d7b82 */ /* 0x000e240000000800 */
[----:B0-----:R-:W-:-:S05]  /*11f0*/  IADD3 R13, P0, R18, R13, RZ ;  /* 0x0000000d120d7210 */ /* 0x001fca0007f1e0ff */
[----:B------:R-:W-:-:S04]  /*1200*/  IMAD.X R21, RZ, RZ, R17, P0 ;  /* 0x000000ffff157224 */ /* 0x000fc800000e0611 */
[----:B------:R-:W-:-:S04]  /*1210*/  IMAD.WIDE.U32 R8, R21, R22, RZ ;  /* 0x0000001615087225 */ /* 0x000fc800078e00ff */
[----:B------:R-:W-:-:S04]  /*1220*/  IMAD.WIDE.U32 R10, P0, R13, R23, R8 ;  /* 0x000000170d0a7225 */ /* 0x000fc80007800008 */
[----:B------:R-:W-:-:S04]  /*1230*/  IMAD.WIDE.U32 R8, R13, R22, RZ ;  /* 0x000000160d087225 */ /* 0x000fc800078e00ff */
[----:B------:R-:W-:Y:S01]  /*1240*/  IMAD.X R13, RZ, RZ, RZ, P0 ;  /* 0x000000ffff0d7224 */ /* 0x000fe200000e06ff */
[----:B------:R-:W-:Y:S01]  /*1250*/  IADD3 RZ, P0, R9, R10, RZ ;  /* 0x0000000a09ff7210 */ /* 0x000fe20007f1e0ff */
[----:B------:R-:W-:-:S04]  /*1260*/  IMAD.MOV.U32 R12, RZ, RZ, R11 ;  /* 0x000000ffff0c7224 */ /* 0x000fc800078e000b */
[----:B------:R-:W-:-:S08]  /*1270*/  IMAD.WIDE.U32.X R8, R21, R23, R12, P0 ;  /* 0x0000001715087225 */ /* 0x000fd000000e040c */
.L_x_14:
[-CC-:B------:R-:W-:Y:S01]  /*1280*/  SHF.R.U64 R30, R8, R14.reuse, R9.reuse ;  /* 0x0000000e081e7219 */ /* 0x180fe20000001209 */
[----:B------:R-:W0:Y:S01]  /*1290*/  LDC.64 R28, c[0x0][0x640] ;  /* 0x00019000ff1c7b82 */ /* 0x000e220000000a00 */
[----:B------:R-:W-:Y:S02]  /*12a0*/  SHF.R.U32.HI R8, RZ, R14, R9 ;  /* 0x0000000eff087219 */ /* 0x000fe40000011609 */
[----:B------:R-:W-:-:S05]  /*12b0*/  IADD3 R11, P0, RZ, -R30, RZ ;  /* 0x8000001eff0b7210 */ /* 0x000fca0007f1e0ff */
[----:B------:R-:W1:Y:S01]  /*12c0*/  LDC R12, c[0x0][0x618] ;  /* 0x00018600ff0c7b82 */ /* 0x000e620000000800 */
[----:B------:R-:W-:Y:S02]  /*12d0*/  IMAD.X R9, RZ, RZ, ~R8, P0 ;  /* 0x000000ffff097224 */ /* 0x000fe400000e0e08 */
[----:B------:R-:W-:Y:S02]  /*12e0*/  IMAD.MOV.U32 R8, RZ, RZ, R18 ;  /* 0x000000ffff087224 */ /* 0x000fe400078e0012 */
[-C--:B------:R-:W-:Y:S02]  /*12f0*/  IMAD R10, R9, R26.reuse, RZ ;  /* 0x0000001a090a7224 */ /* 0x080fe400078e02ff */
[----:B------:R-:W-:Y:S01]  /*1300*/  IMAD.MOV.U32 R9, RZ, RZ, R17 ;  /* 0x000000ffff097224 */ /* 0x000fe200078e0011 */
[----:B------:R-:W2:Y:S01]  /*1310*/  LDC R13, c[0x0][0x608] ;  /* 0x00018200ff0d7b82 */ /* 0x000ea20000000800 */
[----:B------:R-:W-:-:S04]  /*1320*/  IMAD.WIDE.U32 R8, R11, R26, R8 ;  /* 0x0000001a0b087225 */ /* 0x000fc800078e0008 */
[----:B------:R-:W-:-:S03]  /*1330*/  IMAD R11, R11, R27, R10 ;  /* 0x0000001b0b0b7224 */ /* 0x000fc600078e020a */
[----:B------:R-:W4:Y:S01]  /*1340*/  LDC R22, c[0x0][0x658] ;  /* 0x00019600ff167b82 */ /* 0x000f220000000800 */
[----:B0-----:R-:W-:Y:S01]  /*1350*/  ISETP.NE.U32.AND P0, PT, R28, RZ, PT ;  /* 0x000000ff1c00720c */ /* 0x001fe20003f05070 */
[----:B------:R-:W-:Y:S02]  /*1360*/  IMAD.MOV.U32 R27, RZ, RZ, 0x1 ;  /* 0x00000001ff1b7424 */ /* 0x000fe400078e00ff */
[----:B------:R-:W-:Y:S01]  /*1370*/  IMAD.IADD R9, R9, 0x1, R11 ;  /* 0x0000000109097824 */ /* 0x000fe200078e020b */
[----:B------:R-:W-:-:S03]  /*1380*/  ISETP.NE.AND.EX P0, PT, R29, RZ, PT, P0 ;  /* 0x000000ff1d00720c */ /* 0x000fc60003f05300 */
[----:B------:R-:W0:Y:S01]  /*1390*/  LDC R23, c[0x0][0x648] ;  /* 0x00019200ff177b82 */ /* 0x000e220000000800 */
[-CC-:B-1----:R-:W-:Y:S02]  /*13a0*/  SHF.R.U64 R31, R8, R12.reuse, R9.reuse ;  /* 0x0000000c081f7219 */ /* 0x182fe40000001209 */
[----:B------:R-:W-:Y:S01]  /*13b0*/  SHF.R.U32.HI R12, RZ, R12, R9 ;  /* 0x0000000cff0c7219 */ /* 0x000fe20000011609 */
[----:B------:R-:W-:-:S04]  /*13c0*/  IMAD.MOV.U32 R9, RZ, RZ, -0x1 ;  /* 0xffffffffff097424 */ /* 0x000fc800078e00ff */
[----:B------:R-:W1:Y:S01]  /*13d0*/  LDC R25, c[0x0][0x638] ;  /* 0x00018e00ff197b82 */ /* 0x000e620000000800 */
[-CC-:B--2---:R-:W-:Y:S02]  /*13e0*/  SHF.R.U64 R37, R31, R13.reuse, R12.reuse ;  /* 0x0000000d1f257219 */ /* 0x184fe4000000120c */
[----:B------:R-:W-:-:S05]  /*13f0*/  SHF.R.U32.HI R13, RZ, R13, R12 ;  /* 0x0000000dff0d7219 */ /* 0x000fca000001160c */
[----:B------:R-:W2:Y:S01]  /*1400*/  LDC R32, c[0x0][0x610] ;  /* 0x00018400ff207b82 */ /* 0x000ea20000000800 */
[-C--:B----4-:R-:W-:Y:S02]  /*1410*/  SHF.L.U32 R8, R9, R22.reuse, RZ ;  /* 0x0000001609087219 */ /* 0x090fe400000006ff */
[--C-:B------:R-:W-:Y:S02]  /*1420*/  SHF.R.U64 R38, R37, R22, R13.reuse ;  /* 0x0000001625267219 */ /* 0x100fe4000000120d */
[----:B------:R-:W-:Y:S02]  /*1430*/  LOP3.LUT R14, RZ, R8, RZ, 0x33, !PT ;  /* 0x00000008ff0e7212 */ /* 0x000fe400078e33ff */
[----:B------:R-:W-:Y:S01]  /*1440*/  SHF.R.U32.HI R9, RZ, R22, R13 ;  /* 0x00000016ff097219 */ /* 0x000fe2000001160d */
[----:B------:R-:W4:Y:S01]  /*1450*/  LDC R26, c[0x0][0x600] ;  /* 0x00018000ff1a7b82 */ /* 0x000f220000000800 */
[----:B------:R-:W-:Y:S01]  /*1460*/  IMAD.MOV.U32 R8, RZ, RZ, R38 ;  /* 0x000000ffff087224 */ /* 0x000fe200078e0026 */
[----:B------:R-:W-:Y:S06]  /*1470*/  @!P0 BRA `(.L_x_15) ;  /* 0x0000000000288947 */ /* 0x000fec0003800000 */
[----:B------:R-:W3:Y:S02]  /*1480*/  LDC R13, c[0x0][0x64c] ;  /* 0x00019300ff0d7b82 */ /* 0x000ee40000000800 */
[----:B---3--:R-:W-:-:S05]  /*1490*/  IADD3 R13, P0, R13, R38, RZ ;  /* 0x000000260d0d7210 */ /* 0x008fca0007f1e0ff */
        /* <DEDUP_REMOVED lines=8> */
.L_x_15:
[----:B0-----:R-:W-:Y:S01]  /*1520*/  SHF.R.U64 R9, R8, R23, R9 ;  /* 0x0000001708097219 */ /* 0x001fe20000001209 */
[----:B----4-:R-:W-:Y:S01]  /*1530*/  VIADD R8, R26, 0xffffffff ;  /* 0xffffffff1a087836 */ /* 0x010fe20000000000 */
[----:B------:R-:W-:Y:S01]  /*1540*/  SHF.L.U32 R7, R27, R22, RZ ;  /* 0x000000161b077219 */ /* 0x000fe200000006ff */
[----:B------:R-:W-:Y:S01]  /*1550*/  @P1 IMAD R20, R15, R24, R6 ;  /* 0x000000180f141224 */ /* 0x000fe200078e0206 */
[----:B------:R-:W-:Y:S01]  /*1560*/  LOP3.LUT R14, R37, R14, RZ, 0xc0, !PT ;  /* 0x0000000e250e7212 */ /* 0x000fe200078ec0ff */
[----:B------:R-:W-:Y:S01]  /*1570*/  IMAD.MOV R10, RZ, RZ, -R9 ;  /* 0x000000ffff0a7224 */ /* 0x000fe200078e0a09 */
[----:B------:R-:W-:Y:S01]  /*1580*/  LOP3.LUT R6, R31, R8, RZ, 0xc0, !PT ;  /* 0x000000081f067212 */ /* 0x000fe200078ec0ff */
[----:B------:R-:W-:Y:S02]  /*1590*/  IMAD.MOV.U32 R8, RZ, RZ, 0x1 ;  /* 0x00000001ff087424 */ /* 0x000fe400078e00ff */
[----:B------:R-:W-:Y:S02]  /*15a0*/  IMAD R9, R7, R9, R14 ;  /* 0x0000000907097224 */ /* 0x000fe400078e020e */
[----:B-1----:R-:W-:-:S02]  /*15b0*/  IMAD R7, R10, R25, R38 ;  /* 0x000000190a077224 */ /* 0x002fc400078e0226 */
[----:B--2---:R-:W-:Y:S02]  /*15c0*/  IMAD R32, R9, R32, R20 ;  /* 0x0000002009207224 */ /* 0x004fe400078e0214 */
[----:B------:R-:W-:Y:S02]  /*15d0*/  IMAD R7, R7, R26, R6 ;  /* 0x0000001a07077224 */ /* 0x000fe400078e0206 */
[----:B------:R-:W-:-:S03]  /*15e0*/  IMAD.MOV.U32 R23, RZ, RZ, R30 ;  /* 0x000000ffff177224 */ /* 0x000fc600078e001e */
[----:B------:R-:W-:Y:S02]  /*15f0*/  SEL R22, R7, R32, !P1 ;  /* 0x0000002007167207 */ /* 0x000fe40004800000 */
[----:B------:R-:W-:-:S07]  /*1600*/  SEL R32, R32, R7, !P1 ;  /* 0x0000000720207207 */ /* 0x000fce0004800000 */
.L_x_13:
[----:B------:R-:W-:Y:S05]  /*1610*/  @!P2 BRA `(.L_x_16) ;  /* 0x00000000000ca947 */ /* 0x000fea0003800000 */
[----:B------:R-:W-:Y:S01]  /*1620*/  UCGABAR_WAIT ;  /* 0x0000000000007dc7 */ /* 0x000fe20008000000 */
[----:B------:R-:W-:Y:S01]  /*1630*/  CCTL.IVALL ;  /* 0x00000000ff00798f */ /* 0x000fe20002000000 */
[----:B------:R-:W-:Y:S05]  /*1640*/  BRA `(.L_x_17) ;  /* 0x0000000000047947 */ /* 0x000fea0003800000 */
.L_x_16:
[----:B------:R-:W-:Y:S06]  /*1650*/  BAR.SYNC.DEFER_BLOCKING 0x0 ;  /* 0x0000000000007b1d */ /* 0x000fec0000010000 */
.L_x_17:
[----:B------:R-:W-:Y:S05]  /*1660*/  @!P4 BRA `(.L_x_18) ;  /* 0x000000200048c947 */ /* 0x000fea0003800000 */
[----:B------:R-:W-:-:S13]  /*1670*/  ISETP.GT.U32.AND P0, PT, R39, 0x1, PT ;  /* 0x000000012700780c */ /* 0x000fda0003f04070 */
[----:B------:R-:W-:Y:S05]  /*1680*/  @P0 EXIT ;  /* 0x000000000000094d */ /* 0x000fea0003800000 */
.L_x_19:
[----:B------:R-:W-:-:S08]  /*1690*/  NOP ;  /* 0x0000000000007918 */ /* 0x000fd00000000000 */
[----:B------:R-:W0:Y:S02]  /*16a0*/  USETMAXREG.TRY_ALLOC.CTAPOOL UP0, 0xe8 ;  /* 0x000000e8000079c8 */ /* 0x000e240008000600 */
[----:B0-----:R-:W-:-:S13]  /*16b0*/  PLOP3.LUT P0, PT, PT, PT, UP0, 0x80, 0x0 ;  /* 0x000000000000781c */ /* 0x001fda0003f0f008 */
[----:B------:R-:W-:Y:S05]  /*16c0*/  @!P0 BRA `(.L_x_19) ;  /* 0xfffffffc00f08947 */ /* 0x000fea000383ffff */
[----:B------:R-:W-:-:S13]  /*16d0*/  LOP3.LUT P0, RZ, R8, 0xff, RZ, 0xc0, !PT ;  /* 0x000000ff08ff7812 */ /* 0x000fda000780c0ff */
[----:B------:R-:W-:Y:S05]  /*16e0*/  @!P0 EXIT ;  /* 0x000000000000894d */ /* 0x000fea0003800000 */
[----:B------:R-:W0:Y:S01]  /*16f0*/  S2UR UR4, SR_CgaCtaId ;  /* 0x00000000000479c3 */ /* 0x000e220000008800 */
[CC--:B------:R-:W-:Y:S01]  /*1700*/  LEA.HI R4, R0.reuse, R3.reuse, RZ, 0x2 ;  /* 0x0000000300047211 */ /* 0x0c0fe200078f10ff */
[----:B------:R-:W-:Y:S01]  /*1710*/  UIADD3 UR5, UR45, -0x1, URZ ;  /* 0xffffffff2d057890 */ /* 0x000fe2000fffe03f */
[----:B------:R-:W-:Y:S01]  /*1720*/  LEA.HI R0, R0, R3, RZ, 0x5 ;  /* 0x0000000300007211 */ /* 0x000fe200078f28ff */
[----:B------:R-:W-:Y:S01]  /*1730*/  UMOV UR42, 0x400 ;  /* 0x00000400002a7882 */ /* 0x000fe20000000000 */
[--C-:B------:R-:W-:Y:S01]  /*1740*/  SHF.R.S32.HI R38, RZ, 0x2, R4.reuse ;  /* 0x00000002ff267819 */ /* 0x100fe20000011404 */
[----:B------:R-:W-:Y:S01]  /*1750*/  UISETP.LT.AND UP0, UPT, UR40, 0x1, UPT ;  /* 0x000000012800788c */ /* 0x000fe2000bf01270 */
[----:B------:R-:W-:Y:S01]  /*1760*/  SHF.R.S32.HI R5, RZ, 0x1f, R4 ;  /* 0x0000001fff057819 */ /* 0x000fe20000011404 */
[----:B------:R-:W-:Y:S01]  /*1770*/  USHF.L.U32 UR41, UR40, 0x1, URZ ;  /* 0x0000000128297899 */ /* 0x000fe2000800063f */
[----:B------:R-:W-:Y:S01]  /*1780*/  LOP3.LUT R4, R4, 0xfffffffc, RZ, 0xc0, !PT ;  /* 0xfffffffc04047812 */ /* 0x000fe200078ec0ff */
[----:B------:R-:W-:Y:S01]  /*1790*/  USEL UR44, UR40, 0x1, UP0 ;  /* 0x00000001282c7887 */ /* 0x000fe20008000000 */
[----:B------:R-:W-:Y:S01]  /*17a0*/  LEA.HI R5, R5, R38, RZ, 0x3 ;  /* 0x0000002605057211 */ /* 0x000fe200078f18ff */
[----:B------:R-:W-:Y:S01]  /*17b0*/  UISETP.NE.AND UP0, UPT, UR5, URZ, UPT ;  /* 0x0000003f0500728c */ /* 0x000fe2000bf05270 */
[----:B------:R-:W-:Y:S01]  /*17c0*/  LOP3.LUT R41, R16, 0x1, RZ, 0xfc, !PT ;  /* 0x0000000110297812 */ /* 0x000fe200078efcff */
[----:B--2---:R-:W-:Y:S01]  /*17d0*/  IMAD.IADD R37, R3, 0x1, -R4 ;  /* 0x0000000103257824 */ /* 0x004fe200078e0a04 */
[----:B------:R-:W-:Y:S01]  /*17e0*/  LOP3.LUT R5, R5, 0xfffffff8, RZ, 0xc0, !PT ;  /* 0xfffffff805057812 */ /* 0x000fe200078ec0ff */
[----:B------:R-:W-:-:S02]  /*17f0*/  USEL UR7, URZ, 0x1, UP0 ;  /* 0x000000013f077887 */ /* 0x000fc40008000000 */
[----:B------:R-:W-:Y:S02]  /*1800*/  UIADD3 UR44, -UR44, UR40, URZ ;  /* 0x000000282c2c7290 */ /* 0x000fe4000fffe13f */
[----:B------:R-:W-:Y:S01]  /*1810*/  IMAD.IADD R38, R38, 0x1, -R5 ;  /* 0x0000000126267824 */ /* 0x000fe200078e0a05 */
[----:B------:R-:W-:Y:S01]  /*1820*/  SHF.R.S32.HI R5, RZ, 0x5, R0 ;  /* 0x00000005ff057819 */ /* 0x000fe20000011400 */
[----:B------:R-:W-:Y:S01]  /*1830*/  IMAD.U32 R44, RZ, RZ, UR7 ;  /* 0x00000007ff2c7e24 */ /* 0x000fe2000f8e00ff */
[----:B0-----:R-:W-:Y:S02]  /*1840*/  ULEA UR42, UR4, UR42, 0x18 ;  /* 0x0000002a042a7291 */ /* 0x001fe4000f8ec03f */
[--C-:B------:R-:W-:Y:S01]  /*1850*/  SHF.R.S32.HI R39, RZ, 0x1f, R38.reuse ;  /* 0x0000001fff277819 */ /* 0x100fe20000011426 */
[----:B------:R-:W-:Y:S01]  /*1860*/  USHF.L.U32 UR4, UR5, 0x3, URZ ;  /* 0x0000000305047899 */ /* 0x000fe2000800063f */
[----:B------:R-:W-:Y:S01]  /*1870*/  IMAD R40, R5, -0x10, -R38 ;  /* 0xfffffff005287824 */ /* 0x000fe200078e0a26 */
[----:B------:R-:W-:-:S02]  /*1880*/  UIADD3 UR5, UR42, 0x2c280, URZ ;  /* 0x0002c2802a057890 */ /* 0x000fc4000fffe03f */
[----:B------:R-:W-:Y:S01]  /*1890*/  ULOP3.LUT UR4, UR4, 0x8, URZ, 0xc0, !UPT ;  /* 0x0000000804047892 */ /* 0x000fe2000f8ec03f */
[----:B------:R-:W-:Y:S01]  /*18a0*/  IMAD.WIDE R38, R5, 0x10, R38 ;  /* 0x0000001005267825 */ /* 0x000fe200078e0226 */
[----:B------:R-:W-:Y:S02]  /*18b0*/  UIADD3 UR6, UR42, 0x280, URZ ;  /* 0x000002802a067890 */ /* 0x000fe4000fffe03f */
[----:B------:R-:W-:Y:S02]  /*18c0*/  USHF.R.U32.HI UR5, URZ, 0x4, UR5 ;  /* 0x000000043f057899 */ /* 0x000fe40008011605 */
[----:B------:R-:W-:Y:S02]  /*18d0*/  USHF.R.U32.HI UR6, URZ, 0x4, UR6 ;  /* 0x000000043f067899 */ /* 0x000fe40008011606 */
[----:B------:R-:W-:Y:S02]  /*18e0*/  ULOP3.LUT UR46, UR4, 0x8, URZ, 0x3c, !UPT ;  /* 0x00000008042e7892 */ /* 0x000fe4000f8e3c3f */
[----:B------:R-:W-:-:S02]  /*18f0*/  ULOP3.LUT UR47, UR4, 0x18, URZ, 0x3c, !UPT ;  /* 0x00000018042f7892 */ /* 0x000fc4000f8e3c3f */
[----:B------:R-:W-:Y:S01]  /*1900*/  UIADD3 UR43, UR42, 0x170, URZ ;  /* 0x000001702a2b7890 */ /* 0x000fe2000fffe03f */
[----:B------:R-:W-:Y:S01]  /*1910*/  ULDC UR4, c[0x0][0x284] ;  /* 0x0000a10000047ab9 */ /* 0x000fe20000000800 */
[----:B------:R-:W-:Y:S01]  /*1920*/  ULOP3.LUT UR5, UR5, 0x3fff, URZ, 0xc0, !UPT ;  /* 0x00003fff05057892 */ /* 0x000fe2000f8ec03f */
[----:B------:R-:W-:Y:S01]  /*1930*/  VIADD R40, R40, UR4 ;  /* 0x0000000428287c36 */ /* 0x000fe20008000000 */
[----:B------:R-:W-:Y:S02]  /*1940*/  ULOP3.LUT UR6, UR6, 0x3fff, URZ, 0xc0, !UPT ;  /* 0x00003fff06067892 */ /* 0x000fe4000f8ec03f */
[----:B------:R-:W-:Y:S02]  /*1950*/  ULEA UR45, UR45, UR43, 0x3 ;  /* 0x0000002b2d2d7291 */ /* 0x000fe4000f8e183f */
[----:B------:R-:W-:Y:S02]  /*1960*/  ULOP3.LUT UR48, UR5, 0x10000, URZ, 0xfc, !UPT ;  /* 0x0001000005307892 */ /* 0x000fe4000f8efc3f */
[----:B------:R-:W-:-:S12]  /*1970*/  ULOP3.LUT UR49, UR6, 0x10000, URZ, 0xfc, !UPT ;  /* 0x0001000006317892 */ /* 0x000fd8000f8efc3f */
.L_x_55:
[----:B------:R-:W-:Y:S01]  /*1980*/  SHF.L.U32 R0, R44, 0x1f, RZ ;  /* 0x0000001f2c007819 */ /* 0x000fe200000006ff */
[----:B------:R-:W-:Y:S02]  /*1990*/  ULDC UR4, c[0x0][0x28c] ;  /* 0x0000a30000047ab9 */ /* 0x000fe40000000800 */
[----:B------:R-:W-:Y:S01]  /*19a0*/  ISETP.LT.AND P1, PT, RZ, UR4, PT ;  /* 0x00000004ff007c0c */ /* 0x000fe2000bf21270 */
[----:B------:R-:W0:Y:S02]  /*19b0*/  SYNCS.PHASECHK.TRANS64.TRYWAIT P0, [UR45+-0x8], R0 ;  /* 0xfffff800ff0075a7 */ /* 0x000e24000800016d */
[----:B012-4-:R-:W-:Y:S10]  /*19c0*/  @!P0 BRA `(.L_x_20) ;  /* 0x0000003800108947 */ /* 0x017ff40003800000 */
.L_x_95:
[----:B------:R-:W-:Y:S05]  /*19d0*/  @P1 BRA `(.L_x_21) ;  /* 0x0000000000401947 */ /* 0x000fea0003800000 */
[----:B0-----:R-:W-:Y:S01]  /*19e0*/  MOV R0, 0x0 ;  /* 0x0000000000007802 */ /* 0x001fe20000000f00 */
[----:B------:R-:W-:Y:S01]  /*19f0*/  ULDC.64 UR4, c[0x4][0x68] ;  /* 0x01001a0000047ab9 */ /* 0x000fe20000000a00 */
[----:B------:R-:W-:Y:S01]  /*1a00*/  ULDC.64 UR6, c[0x4][0x8] ;  /* 0x0100020000067ab9 */ /* 0x000fe20000000a00 */
[----:B------:R-:W-:Y:S01]  /*1a10*/  IMAD.U32 R4, RZ, RZ, UR4 ;  /* 0x00000004ff047e24 */ /* 0x000fe2000f8e00ff */
[----:B------:R0:W1:Y:S01]  /*1a20*/  LDC.64 R14, c[0x4][R0] ;  /* 0x01000000000e7b82 */ /* 0x0000620000000a00 */
[----:B------:R-:W-:Y:S01]  /*1a30*/  IMAD.U32 R5, RZ, RZ, UR5 ;  /* 0x00000005ff057e24 */ /* 0x000fe2000f8e00ff */
[----:B------:R-:W-:Y:S01]  /*1a40*/  ULDC.64 UR4, c[0x4][0x70] ;  /* 0x01001c0000047ab9 */ /* 0x000fe20000000a00 */
[----:B------:R-:W-:Y:S02]  /*1a50*/  IMAD.U32 R10, RZ, RZ, UR6 ;  /* 0x00000006ff0a7e24 */ /* 0x000fe4000f8e00ff */
[----:B------:R-:W-:Y:S02]  /*1a60*/  IMAD.U32 R6, RZ, RZ, UR4 ;  /* 0x00000004ff067e24 */ /* 0x000fe4000f8e00ff */
[----:B------:R-:W-:-:S02]  /*1a70*/  IMAD.U32 R7, RZ, RZ, UR5 ;  /* 0x00000005ff077e24 */ /* 0x000fc4000f8e00ff */
[----:B------:R-:W-:Y:S02]  /*1a80*/  IMAD.U32 R11, RZ, RZ, UR7 ;  /* 0x00000007ff0b7e24 */ /* 0x000fe4000f8e00ff */
[----:B------:R-:W-:Y:S02]  /*1a90*/  IMAD.MOV.U32 R8, RZ, RZ, 0x1e1 ;  /* 0x000001e1ff087424 */ /* 0x000fe400078e00ff */
[----:B------:R-:W-:Y:S02]  /*1aa0*/  IMAD.MOV.U32 R12, RZ, RZ, 0x1 ;  /* 0x00000001ff0c7424 */ /* 0x000fe400078e00ff */
[----:B0-----:R-:W-:-:S07]  /*1ab0*/  IMAD.MOV.U32 R13, RZ, RZ, RZ ;  /* 0x000000ffff0d7224 */ /* 0x001fce00078e00ff */
[----:B------:R-:W-:-:S07]  /*1ac0*/  LEPC R20, `(.L_x_21) ;  /* 0x000000001014794e */ /* 0x000fce0000000000 */
[----:B-1-3-5:R-:W-:Y:S05]  /*1ad0*/  CALL.ABS.NOINC R14 ;  /* 0x000000000e007343 */ /* 0x02afea0003c00000 */
.L_x_21:
[----:B------:R-:W-:-:S13]  /*1ae0*/  ISETP.NE.AND P0, PT, R41, 0x3, PT ;  /* 0x000000032900780c */ /* 0x000fda0003f05270 */
[----:B------:R-:W-:Y:S05]  /*1af0*/  @!P0 BRA `(.L_x_22) ;  /* 0x0000000000048947 */ /* 0x000fea0003800000 */
[----:B------:R-:W-:Y:S01]  /*1b00*/  BPT.TRAP 0x1 ;  /* 0x000000040000795c */ /* 0x000fe20000300000 */
.L_x_22:
[----:B0-----:R-:W-:Y:S02]  /*1b10*/  IMAD.U32 R3, RZ, RZ, UR38 ;  /* 0x00000026ff037e24 */ /* 0x001fe4000f8e00ff */
[----:B------:R-:W-:-:S03]  /*1b20*/  IMAD.U32 R0, RZ, RZ, UR39 ;  /* 0x00000027ff007e24 */ /* 0x000fc6000f8e00ff */
[----:B------:R-:W-:Y:S02]  /*1b30*/  LEA R3, R3, UR42, 0x3 ;  /* 0x0000002a03037c11 */ /* 0x000fe4000f8e18ff */
[----:B------:R-:W-:-:S04]  /*1b40*/  SHF.L.U32 R0, R0, 0x1f, RZ ;  /* 0x0000001f00007819 */ /* 0x000fc800000006ff */
[----:B------:R0:W1:Y:S01]  /*1b50*/  SYNCS.PHASECHK.TRANS64.TRYWAIT P1, [R3+URZ], R0 ;  /* 0x00000000030075a7 */ /* 0x000062000802017f */
[----:B------:R-:W-:Y:S05]  /*1b60*/  @!P0 BRA `(.L_x_23) ;  /* 0x0000000000048947 */ /* 0x000fea0003800000 */
[----:B------:R-:W-:Y:S01]  /*1b70*/  BPT.TRAP 0x1 ;  /* 0x000000040000795c */ /* 0x000fe20000300000 */
.L_x_23:
[----:B-1----:R-:W-:Y:S05]  /*1b80*/  @P1 BRA `(.L_x_24) ;  /* 0x0000000000081947 */ /* 0x002fea0003800000 */
[----:B------:R-:W1:Y:S02]  /*1b90*/  SYNCS.PHASECHK.TRANS64.TRYWAIT P1, [R3+URZ], R0 ;  /* 0x00000000030075a7 */ /* 0x000e64000802017f */
[----:B-1----:R-:W-:Y:S05]  /*1ba0*/  @!P1 BRA `(.L_x_25) ;  /* 0x0000003400b09947 */ /* 0x002fea0003800000 */
.L_x_24:
[----:B------:R-:W-:Y:S05]  /*1bb0*/  WARPSYNC.ALL ;  /* 0x0000000000007948 */ /* 0x000fea0003800000 */
[----:B------:R-:W-:Y:S01]  /*1bc0*/  ULEA UR8, UR38, UR49, 0x9 ;  /* 0x0000003126087291 */ /* 0x000fe2000f8e483f */
[----:B------:R-:W-:Y:S01]  /*1bd0*/  WARPGROUP.ARRIVE ;  /* 0x00000000000079c5 */ /* 0x000fe20000000000 */
[----:B------:R-:W-:Y:S01]  /*1be0*/  ULEA UR9, UR38, UR48, 0x7 ;  /* 0x0000003026097291 */ /* 0x000fe2000f8e383f */
[----:B01----:R-:W-:Y:S01]  /*1bf0*/  IMAD.U32 R0, RZ, RZ, UR44 ;  /* 0x0000002cff007e24 */ /* 0x003fe2000f8e00ff */
[----:B------:R-:W-:Y:S01]  /*1c00*/  UMOV UR5, 0x40000040 ;  /* 0x4000004000057882 */ /* 0x000fe20000000000 */
[----:B------:R-:W-:-:S02]  /*1c10*/  UMOV UR7, 0x40000040 ;  /* 0x4000004000077882 */ /* 0x000fc40000000000 */
[----:B------:R-:W-:Y:S01]  /*1c20*/  UMOV UR4, UR8 ;  /* 0x0000000800047c82 */ /* 0x000fe20008000000 */
[----:B------:R-:W-:Y:S01]  /*1c30*/  ISETP.GE.AND P1, PT, R0, 0x1, PT ;  /* 0x000000010000780c */ /* 0x000fe20003f26270 */
[----:B------:R-:W-:Y:S02]  /*1c40*/  UMOV UR6, UR9 ;  /* 0x0000000900067c82 */ /* 0x000fe40008000000 */
[----:B------:R-:W-:Y:S01]  /*1c50*/  HGMMA.64x16x16.F32 R24, gdesc[UR4], RZ, !UPT, gsb0 ;  /* 0x00200000041879f0 */ /* 0x000fe2000c0008ff */
[----:B------:R-:W-:Y:S02]  /*1c60*/  UIADD3 UR4, UR8, 0x2, URZ ;  /* 0x0000000208047890 */ /* 0x000fe4000fffe03f */
[----:B------:R-:W-:Y:S01]  /*1c70*/  UIADD3 UR6, UR9, 0x2, URZ ;  /* 0x0000000209067890 */ /* 0x000fe2000fffe03f */
[----:B------:R-:W-:Y:S01]  /*1c80*/  UMOV UR5, 0x40000040 ;  /* 0x4000004000057882 */ /* 0x000fe20000000000 */
[----:B------:R-:W-:Y:S01]  /*1c90*/  UMOV UR7, 0x40000040 ;  /* 0x4000004000077882 */ /* 0x000fe20000000000 */
[----:B------:R-:W-:-:S02]  /*1ca0*/  WARPGROUP.DEPBAR.LE gsb0, 0x0 ;  /* 0x00008000000079c5 */ /* 0x000fc40000010000 */
[----:B------:R-:W-:-:S06]  /*1cb0*/  WARPGROUP.ARRIVE ;  /* 0x00000000000079c5 */ /* 0x000fcc0000000000 */
[----:B------:R-:W-:Y:S01]  /*1cc0*/  HGMMA.64x16x16.F32 R24, gdesc[UR4], R24, gsb0 ;  /* 0x00200000041879f0 */ /* 0x000fe20008000818 */
[----:B------:R-:W-:Y:S02]  /*1cd0*/  UIADD3 UR4, UR8, 0x4, URZ ;  /* 0x0000000408047890 */ /* 0x000fe4000fffe03f */
[----:B------:R-:W-:Y:S01]  /*1ce0*/  UIADD3 UR6, UR9, 0x4, URZ ;  /* 0x0000000409067890 */ /* 0x000fe2000fffe03f */
[----:B------:R-:W-:Y:S01]  /*1cf0*/  UMOV UR5, 0x40000040 ;  /* 0x4000004000057882 */ /* 0x000fe20000000000 */
[----:B------:R-:W-:Y:S01]  /*1d00*/  UMOV UR7, 0x40000040 ;  /* 0x4000004000077882 */ /* 0x000fe20000000000 */
[----:B------:R-:W-:Y:S02]  /*1d10*/  WARPGROUP.DEPBAR.LE gsb0, 0x0 ;  /* 0x00008000000079c5 */ /* 0x000fe40000010000 */
        /* <DEDUP_REMOVED lines=8> */
[----:B------:R-:W-:Y:S03]  /*1da0*/  HGMMA.64x16x16.F32 R24, gdesc[UR4], R24, gsb0 ;  /* 0x00200000041879f0 */ /* 0x000fe60008000818 */
[----:B------:R-:W-:Y:S02]  /*1db0*/  WARPGROUP.DEPBAR.LE gsb0, 0x0 ;  /* 0x00008000000079c5 */ /* 0x000fe40000010000 */
[----:B------:R-:W-:Y:S05]  /*1dc0*/  @!P1 BRA `(.L_x_26) ;  /* 0x0000000400149947 */ /* 0x000fea0003800000 */
[----:B------:R-:W-:Y:S01]  /*1dd0*/  UIADD3 UR4, UR38, 0x1, URZ ;  /* 0x0000000126047890 */ /* 0x000fe2000fffe03f */
[----:B------:R-:W-:Y:S02]  /*1de0*/  IMAD.U32 R0, RZ, RZ, UR44 ;  /* 0x0000002cff007e24 */ /* 0x000fe4000f8e00ff */
[----:B------:R-:W-:Y:S01]  /*1df0*/  IMAD.U32 R3, RZ, RZ, UR38 ;  /* 0x00000026ff037e24 */ /* 0x000fe2000f8e00ff */
[----:B------:R-:W-:-:S04]  /*1e00*/  UISETP.NE.AND UP0, UPT, UR4, 0x16, UPT ;  /* 0x000000160400788c */ /* 0x000fc8000bf05270 */
[----:B------:R-:W-:Y:S02]  /*1e10*/  USEL UR5, URZ, 0x1, UP0 ;  /* 0x000000013f057887 */ /* 0x000fe40008000000 */
[----:B------:R-:W-:Y:S02]  /*1e20*/  USEL UR8, UR4, URZ, UP0 ;  /* 0x0000003f04087287 */ /* 0x000fe40008000000 */
[----:B------:R-:W-:-:S06]  /*1e30*/  ULOP3.LUT UR5, UR39, UR5, URZ, 0x3c, !UPT ;  /* 0x0000000527057292 */ /* 0x000fcc000f8e3c3f */
[----:B------:R-:W-:-:S07]  /*1e40*/  IMAD.U32 R6, RZ, RZ, UR5 ;  /* 0x00000005ff067e24 */ /* 0x000fce000f8e00ff */
.L_x_33:
[----:B------:R-:W-:Y:S05]  /*1e50*/  @!P0 BRA `(.L_x_27) ;  /* 0x0000000000048947 */ /* 0x000fea0003800000 */
[----:B------:R-:W-:Y:S01]  /*1e60*/  BPT.TRAP 0x1 ;  /* 0x000000040000795c */ /* 0x000fe20000300000 */
.L_x_27:
[----:B------:R-:W-:Y:S01]  /*1e70*/  ULEA UR4, UR8, UR42, 0x3 ;  /* 0x0000002a08047291 */ /* 0x000fe2000f8e183f */
[----:B------:R-:W-:-:S08]  /*1e80*/  SHF.L.U32 R4, R6, 0x1f, RZ ;  /* 0x0000001f06047819 */ /* 0x000fd000000006ff */
[----:B------:R0:W1:Y:S01]  /*1e90*/  SYNCS.PHASECHK.TRANS64.TRYWAIT P1, [UR4], R4 ;  /* 0x00000004ff0075a7 */ /* 0x0000620008020144 */
[----:B------:R-:W-:Y:S05]  /*1ea0*/  @!P0 BRA `(.L_x_28) ;  /* 0x0000000000048947 */ /* 0x000fea0003800000 */
[----:B------:R-:W-:Y:S01]  /*1eb0*/  BPT.TRAP 0x1 ;  /* 0x000000040000795c */ /* 0x000fe20000300000 */
.L_x_28:
[----:B-1----:R-:W-:Y:S05]  /*1ec0*/  @P1 BRA `(.L_x_29) ;  /* 0x0000000000081947 */ /* 0x002fea0003800000 */
[----:B------:R-:W1:Y:S02]  /*1ed0*/  SYNCS.PHASECHK.TRANS64.TRYWAIT P1, [UR4], R4 ;  /* 0x00000004ff0075a7 */ /* 0x000e640008020144 */
[----:B-1----:R-:W-:Y:S05]  /*1ee0*/  @!P1 BRA `(.L_x_30) ;  /* 0x0000003000f49947 */ /* 0x002fea0003800000 */
.L_x_29:
[----:B------:R-:W-:Y:S01]  /*1ef0*/  ULEA UR9, UR8, UR49, 0x9 ;  /* 0x0000003108097291 */ /* 0x000fe2000f8e483f */
[----:B------:R-:W-:Y:S01]  /*1f00*/  WARPGROUP.ARRIVE ;  /* 0x00000000000079c5 */ /* 0x000fe20000000000 */
[----:B------:R-:W-:Y:S01]  /*1f10*/  ULEA UR10, UR8, UR48, 0x7 ;  /* 0x00000030080a7291 */ /* 0x000fe2000f8e383f */
[----:B------:R-:W-:Y:S01]  /*1f20*/  UMOV UR5, 0x40000040 ;  /* 0x4000004000057882 */ /* 0x000fe20000000000 */
[----:B------:R-:W-:-:S03]  /*1f30*/  UMOV UR7, 0x40000040 ;  /* 0x4000004000077882 */ /* 0x000fc60000000000 */
[----:B------:R-:W-:Y:S02]  /*1f40*/  UMOV UR4, UR9 ;  /* 0x0000000900047c82 */ /* 0x000fe40008000000 */
[----:B------:R-:W-:Y:S02]  /*1f50*/  UMOV UR6, UR10 ;  /* 0x0000000a00067c82 */ /* 0x000fe40008000000 */
[----:B------:R-:W-:Y:S01]  /*1f60*/  HGMMA.64x16x16.F32 R24, gdesc[UR4], R24, gsb0 ;  /* 0x00200000041879f0 */ /* 0x000fe20008000818 */
        /* <DEDUP_REMOVED lines=23> */
[----:B------:R-:W-:Y:S01]  /*20e0*/  BPT.TRAP 0x1 ;  /* 0x000000040000795c */ /* 0x000fe20000300000 */
.L_x_31:
[----:B------:R-:W-:-:S13]  /*20f0*/  ISETP.NE.AND P1, PT, R33, RZ, PT ;  /* 0x000000ff2100720c */ /* 0x000fda0003f25270 */
[----:B01----:R-:W-:-:S05]  /*2100*/  @P1 LEA R4, R3, UR42, 0x3 ;  /* 0x0000002a03041c11 */ /* 0x003fca000f8e18ff */
[----:B------:R-:W-:-:S05]  /*2110*/  @P1 VIADD R5, R4, 0xb0 ;  /* 0x000000b004051836 */ /* 0x000fca0000000000 */
[----:B------:R-:W-:-:S04]  /*2120*/  @P1 PRMT R5, R34, 0x654, R5 ;  /* 0x0000065422051816 */ /* 0x000fc80000000005 */
[----:B------:R0:W-:Y:S01]  /*2130*/  @P1 SYNCS.ARRIVE.TRANS64.RED.A1T0 RZ, [R5+URZ], RZ ;  /* 0x000000ff05ff19a7 */ /* 0x0001e2000810043f */
[----:B------:R-:W-:-:S13]  /*2140*/  ISETP.GT.U32.AND P1, PT, R16, 0x1, PT ;  /* 0x000000011000780c */ /* 0x000fda0003f24070 */
[----:B0-----:R-:W-:Y:S05]  /*2150*/  @P1 BRA `(.L_x_32) ;  /* 0x0000000000041947 */ /* 0x001fea0003800000 */
[----:B------:R-:W-:Y:S01]  /*2160*/  BPT.TRAP 0x1 ;  /* 0x000000040000795c */ /* 0x000fe20000300000 */
.L_x_32:
[----:B------:R-:W-:Y:S01]  /*2170*/  UIADD3 UR8, UR8, 0x1, URZ ;  /* 0x0000000108087890 */ /* 0x000fe2000fffe03f */
[C---:B------:R-:W-:Y:S01]  /*2180*/  ISETP.GT.AND P2, PT, R0.reuse, 0x1, PT ;  /* 0x000000010000780c */ /* 0x040fe20003f44270 */
[----:B------:R-:W-:Y:S02]  /*2190*/  VIADD R3, R3, 0x1 ;  /* 0x0000000103037836 */ /* 0x000fe40000000000 */
[----:B------:R-:W-:Y:S01]  /*21a0*/  UISETP.NE.AND UP0, UPT, UR8, 0x16, UPT ;  /* 0x000000160800788c */ /* 0x000fe2000bf05270 */
[----:B------:R-:W-:Y:S02]  /*21b0*/  VIADD R0, R0, 0xffffffff ;  /* 0xffffffff00007836 */ /* 0x000fe40000000000 */
[C---:B------:R-:W-:Y:S01]  /*21c0*/  ISETP.NE.AND P1, PT, R3.reuse, 0x16, PT ;  /* 0x000000160300780c */ /* 0x040fe20003f25270 */
[----:B------:R-:W-:Y:S02]  /*21d0*/  USEL UR4, URZ, 0x1, UP0 ;  /* 0x000000013f047887 */ /* 0x000fe40008000000 */
[----:B------:R-:W-:Y:S01]  /*21e0*/  USEL UR8, UR8, URZ, UP0 ;  /* 0x0000003f08087287 */ /* 0x000fe20008000000 */
[----:B------:R-:W-:-:S03]  /*21f0*/  SEL R3, R3, RZ, P1 ;  /* 0x000000ff03037207 */ /* 0x000fc60000800000 */
[----:B------:R-:W-:Y:S01]  /*2200*/  LOP3.LUT R6, R6, UR4, RZ, 0x3c, !PT ;  /* 0x0000000406067c12 */ /* 0x000fe2000f8e3cff */
[----:B------:R-:W-:Y:S07]  /*2210*/  @P2 BRA `(.L_x_33) ;  /* 0xfffffffc000c2947 */ /* 0x000fee000383ffff */
.L_x_26:
[----:B------:R-:W0:Y:S01]  /*2220*/  LDC R0, c[0x0][0x28c] ;  /* 0x0000a300ff007b82 */ /* 0x000e220000000800 */
[----:B------:R-:W-:-:S04]  /*2230*/  IMAD.U32 R3, RZ, RZ, UR46 ;  /* 0x0000002eff037e24 */ /* 0x000fc8000f8e00ff */
[----:B------:R1:W-:Y:S01]  /*2240*/  SYNCS.ARRIVE.TRANS64.A1T0 RZ, [R3+UR43], RZ ;  /* 0x000000ff03ff79a7 */ /* 0x0003e2000810002b */
[----:B0-----:R-:W-:-:S13]  /*2250*/  ISETP.GE.AND P1, PT, R0, 0x1, PT ;  /* 0x000000010000780c */ /* 0x001fda0003f26270 */
[----:B-1----:R-:W-:Y:S05]  /*2260*/  @!P1 BRA `(.L_x_34) ;  /* 0x0000000000449947 */ /* 0x002fea0003800000 */
[----:B------:R-:W-:Y:S05]  /*2270*/  @!P0 BRA `(.L_x_35) ;  /* 0x0000000000048947 */ /* 0x000fea0003800000 */
[----:B------:R-:W-:Y:S01]  /*2280*/  BPT.TRAP 0x1 ;  /* 0x000000040000795c */ /* 0x000fe20000300000 */
.L_x_35:
[----:B------:R-:W-:-:S13]  /*2290*/  ISETP.NE.AND P0, PT, R33, RZ, PT ;  /* 0x000000ff2100720c */ /* 0x000fda0003f05270 */
[----:B------:R-:W-:-:S05]  /*22a0*/  VOTEU.ANY UP0, P0 ;  /* 0x00000000003f7886 */ /* 0x000fca0000000100 */
[----:B------:R-:W-:-:S06]  /*22b0*/  @UP0 UIADD3 UR4, UR44, UR38, URZ ;  /* 0x000000262c040290 */ /* 0x000fcc000fffe03f */
[----:B------:R-:W-:Y:S02]  /*22c0*/  IMAD.U32 R4, RZ, RZ, UR4 ;  /* 0x00000004ff047e24 */ /* 0x000fe4000f8e00ff */
[----:B------:R-:W-:Y:S02]  /*22d0*/  IMAD.U32 R3, RZ, RZ, UR4 ;  /* 0x00000004ff037e24 */ /* 0x000fe4000f8e00ff */
[----:B------:R-:W-:-:S05]  /*22e0*/  @P0 IMAD.WIDE.U32 R4, R4, -0x45d1745d, RZ ;  /* 0xba2e8ba304040825 */ /* 0x000fca00078e00ff */
[----:B------:R-:W-:-:S05]  /*22f0*/  @P0 SHF.R.U32.HI R0, RZ, 0x4, R5 ;  /* 0x00000004ff000819 */ /* 0x000fca0000011605 */
[----:B------:R-:W-:-:S05]  /*2300*/  @P0 IMAD R0, R0, -0x16, R3 ;  /* 0xffffffea00000824 */ /* 0x000fca00078e0203 */
[----:B------:R-:W-:-:S05]  /*2310*/  @P0 LEA R0, R0, UR42, 0x3 ;  /* 0x0000002a00000c11 */ /* 0x000fca000f8e18ff */
[----:B------:R-:W-:-:S05]  /*2320*/  @P0 VIADD R3, R0, 0xb0 ;  /* 0x000000b000030836 */ /* 0x000fca0000000000 */
[----:B------:R-:W-:-:S04]  /*2330*/  @P0 PRMT R3, R34, 0x654, R3 ;  /* 0x0000065422030816 */ /* 0x000fc80000000003 */
[----:B------:R0:W-:Y:S01]  /*2340*/  @P0 SYNCS.ARRIVE.TRANS64.RED.A1T0 RZ, [R3+URZ], RZ ;  /* 0x000000ff03ff09a7 */ /* 0x0001e2000810043f */
[----:B------:R-:W-:-:S13]  /*2350*/  ISETP.GT.U32.AND P0, PT, R16, 0x1, PT ;  /* 0x000000011000780c */ /* 0x000fda0003f04070 */
[----:B0-----:R-:W-:Y:S05]  /*2360*/  @P0 BRA `(.L_x_34) ;  /* 0x0000000000040947 */ /* 0x001fea0003800000 */
[----:B------:R-:W-:Y:S01]  /*2370*/  BPT.TRAP 0x1 ;  /* 0x000000040000795c */ /* 0x000fe20000300000 */
.L_x_34:
[----:B------:R-:W-:Y:S01]  /*2380*/  SHF.L.U32 R0, R44, 0x1f, RZ ;  /* 0x0000001f2c007819 */ /* 0x000fe200000006ff */
[----:B------:R-:W-:Y:S01]  /*2390*/  UIADD3 UR38, UR41, UR38, URZ ;  /* 0x0000002629267290 */ /* 0x000fe2000fffe03f */
[----:B------:R-:W0:Y:S01]  /*23a0*/  LDC R8, c[0x0][0x288] ;  /* 0x0000a200ff087b82 */ /* 0x000e220000000800 */
[----:B------:R-:W-:Y:S01]  /*23b0*/  UISETP.GE.U32.AND UP1, UPT, UR41, 0x16, UPT ;  /* 0x000000162900788c */ /* 0x000fe2000bf26070 */
[----:B------:R-:W-:Y:S01]  /*23c0*/  IMAD.SHL.U32 R6, R37, 0x2, RZ ;  /* 0x0000000225067824 */ /* 0x000fe200078e00ff */
[----:B------:R-:W-:Y:S02]  /*23d0*/  UISETP.GT.U32.AND UP0, UPT, UR38, 0x15, UPT ;  /* 0x000000152600788c */ /* 0x000fe4000bf04070 */
[----:B------:R-:W-:Y:S02]  /*23e0*/  UIMAD.WIDE.U32 UR4, UR38, -0x45d1745d, URZ ;  /* 0xba2e8ba3260478a5 */ /* 0x000fe4000f8e003f */
[----:B------:R-:W-:Y:S01]  /*23f0*/  UISETP.LT.U32.AND UP0, UPT, UR41, 0x16, UP0 ;  /* 0x000000162900788c */ /* 0x000fe20008701070 */
[----:B------:R-:W1:Y:S01]  /*2400*/  SYNCS.PHASECHK.TRANS64.TRYWAIT P0, [UR45+0x8], R0 ;  /* 0x00000800ff0075a7 */ /* 0x000e62000800016d */
[----:B------:R-:W-:Y:S01]  /*2410*/  USHF.R.U32.HI UR4, URZ, 0x4, UR5 ;  /* 0x000000043f047899 */ /* 0x000fe20008011605 */
[----:B------:R-:W-:Y:S01]  /*2420*/  SHF.R.S32.HI R7, RZ, 0x1f, R6 ;  /* 0x0000001fff077819 */ /* 0x000fe20000011406 */
[----:B------:R-:W-:-:S02]  /*2430*/  USEL UR6, URZ, 0x1, !UP0 ;  /* 0x000000013f067887 */ /* 0x000fc4000c000000 */
[----:B------:R-:W-:Y:S02]  /*2440*/  UIMAD UR38, UR4, -0x16, UR38 ;  /* 0xffffffea042678a4 */ /* 0x000fe4000f8e0226 */
[----:B------:R-:W-:-:S04]  /*2450*/  ULOP3.LUT UR39, UR39, UR6, URZ, 0x3c, !UPT ;  /* 0x0000000627277292 */ /* 0x000fc8000f8e3c3f */
[----:B------:R-:W-:Y:S01]  /*2460*/  @UP1 ULOP3.LUT UR39, UR39, 0x1, UR4, 0x78, !UPT ;  /* 0x0000000127271892 */ /* 0x000fe2000f8e7804 */
[----:B01----:R-:W-:Y:S11]  /*2470*/  @!P0 BRA `(.L_x_36) ;  /* 0x0000002c00a88947 */ /* 0x003ff60003800000 */
.L_x_96:
[----:B0-----:R-:W-:Y:S01]  /*2480*/  IMAD.SHL.U32 R3, R32, 0x40, RZ ;  /* 0x0000004020037824 */ /* 0x001fe200078e00ff */
[----:B------:R-:W-:Y:S01]  /*2490*/  ULDC UR6, c[0x0][0x284] ;  /* 0x0000a10000067ab9 */ /* 0x000fe20000000800 */
[----:B------:R-:W-:Y:S01]  /*24a0*/  IMAD.SHL.U32 R12, R22, 0x10, RZ ;  /* 0x00000010160c7824 */ /* 0x000fe200078e00ff */
[----:B------:R-:W-:Y:S01]  /*24b0*/  SHF.R.S32.HI R11, RZ, 0x1f, R23 ;  /* 0x0000001fff0b7819 */ /* 0x000fe20000011417 */
[----:B------:R-:W-:Y:S01]  /*24c0*/  ULDC.64 UR4, c[0x0][0x5d0] ;  /* 0x0001740000047ab9 */ /* 0x000fe20000000a00 */
[----:B------:R-:W-:Y:S01]  /*24d0*/  ISETP.GE.AND P0, PT, R3, UR6, PT ;  /* 0x0000000603007c0c */ /* 0x000fe2000bf06270 */
[----:B------:R-:W-:Y:S01]  /*24e0*/  IMAD.WIDE.U32 R4, R23, UR4, R6 ;  /* 0x0000000417047c25 */ /* 0x000fe2000f8e0006 */
[----:B------:R-:W-:Y:S02]  /*24f0*/  SHF.R.S32.HI R13, RZ, 0x1f, R12 ;  /* 0x0000001fff0d7819 */ /* 0x000fe4000001140c */
[C---:B------:R-:W-:Y:S01]  /*2500*/  ISETP.GE.OR P0, PT, R12.reuse, R8, P0 ;  /* 0x000000080c00720c */ /* 0x040fe20000706670 */
[----:B------:R-:W-:Y:S01]  /*2510*/  IMAD R0, R11, UR4, RZ ;  /* 0x000000040b007c24 */ /* 0x000fe2000f8e02ff */
[----:B------:R-:W-:-:S03]  /*2520*/  IADD3 R4, P1, R12, R4, RZ ;  /* 0x000000040c047210 */ /* 0x000fc60007f3e0ff */
[----:B------:R-:W-:-:S05]  /*2530*/  IMAD R9, R23, UR5, R0 ;  /* 0x0000000517097c24 */ /* 0x000fca000f8e0200 */
[----:B------:R-:W-:-:S03]  /*2540*/  IADD3.X R5, R13, R5, R9, P1, !PT ;  /* 0x000000050d057210 */ /* 0x000fc60000ffe409 */
[----:B------:R-:W-:Y:S05]  /*2550*/  @P0 BRA `(.L_x_37) ;  /* 0x0000000800d40947 */ /* 0x000fea0003800000 */
[----:B------:R-:W0:Y:S01]  /*2560*/  LDC.64 R48, c[0x0][0x5c8] ;  /* 0x00017200ff307b82 */ /* 0x000e220000000a00 */
[----:B-----5:R-:W-:Y:S01]  /*2570*/  FSETP.NEU.AND P0, PT, R36, RZ, PT ;  /* 0x000000ff2400720b */ /* 0x020fe20003f0d000 */
[----:B------:R-:W-:Y:S01]  /*2580*/  IMAD.WIDE R20, R32, 0x40, R38 ;  /* 0x0000004020147825 */ /* 0x000fe200078e0226 */
[----:B------:R-:W-:Y:S03]  /*2590*/  BSSY B0, `(.L_x_37) ;  /* 0x00000b1000007945 */ /* 0x000fe60003800000 */
[----:B------:R-:W-:Y:S02]  /*25a0*/  IMAD R9, R37, -0x2, R8 ;  /* 0xfffffffe25097824 */ /* 0x000fe400078e0208 */
[----:B------:R-:W-:Y:S02]  /*25b0*/  IMAD.IADD R22, R40, 0x1, -R3 ;  /* 0x0000000128167824 */ /* 0x000fe400078e0a03 */
[----:B------:R-:W-:-:S02]  /*25c0*/  IMAD.IADD R32, R9, 0x1, -R12 ;  /* 0x0000000109207824 */ /* 0x000fc400078e0a0c */
[-C--:B0-----:R-:W-:Y:S02]  /*25d0*/  IMAD R0, R21, R48.reuse, RZ ;  /* 0x0000003015007224 */ /* 0x081fe400078e02ff */
[----:B------:R-:W-:-:S04]  /*25e0*/  IMAD.WIDE.U32 R42, R20, R48, R4 ;  /* 0x00000030142a7225 */ /* 0x000fc800078e0004 */
[----:B------:R-:W-:-:S04]  /*25f0*/  IMAD R5, R20, R49, R0 ;  /* 0x0000003114057224 */ /* 0x000fc800078e0200 */
[----:B------:R-:W-:Y:S01]  /*2600*/  IMAD.IADD R55, R43, 0x1, R5 ;  /* 0x000000012b377824 */ /* 0x000fe200078e0205 */
[----:B------:R-:W-:Y:S06]  /*2610*/  @!P0 BRA `(.L_x_38) ;  /* 0x0000000400f08947 */ /* 0x000fec0003800000 */
[----:B------:R-:W0:Y:S01]  /*2620*/  LDC.64 R46, c[0x0][0x5b8] ;  /* 0x00016e00ff2e7b82 */ /* 0x000e220000000a00 */
[----:B------:R-:W-:-:S07]  /*2630*/  ULDC.64 UR4, c[0x0][0x5c0] ;  /* 0x0001700000047ab9 */ /* 0x000fce0000000a00 */
[----:B------:R-:W1:Y:S08]  /*2640*/  LDC.64 R50, c[0x0][0x5b0] ;  /* 0x00016c00ff327b82 */ /* 0x000e700000000a00 */
[----:B------:R-:W2:Y:S01]  /*2650*/  LDC.64 R52, c[0x0][0x5a8] ;  /* 0x00016a00ff347b82 */ /* 0x000ea20000000a00 */
[-C--:B0-----:R-:W-:Y:S02]  /*2660*/  IMAD R0, R11, R46.reuse, RZ ;  /* 0x0000002e0b007224 */ /* 0x081fe400078e02ff */
[----:B------:R-:W-:-:S04]  /*2670*/  IMAD.WIDE.U32 R4, R23, R46, R6 ;  /* 0x0000002e17047225 */ /* 0x000fc800078e0006 */
[----:B------:R-:W-:Y:S01]  /*2680*/  IMAD R45, R23, R47, R0 ;  /* 0x0000002f172d7224 */ /* 0x000fe200078e0200 */
[----:B------:R-:W-:Y:S01]  /*2690*/  IADD3 R8, P0, R12, R4, RZ ;  /* 0x000000040c087210 */ /* 0x000fe20007f1e0ff */
[----:B-1----:R-:W-:-:S03]  /*26a0*/  IMAD R0, R21, R50, RZ ;  /* 0x0000003215007224 */ /* 0x002fc600078e02ff */
[----:B------:R-:W-:Y:S01]  /*26b0*/  IADD3.X R9, R13, R5, R45, P0, !PT ;  /* 0x000000050d097210 */ /* 0x000fe200007fe42d */
[----:B------:R-:W-:Y:S01]  /*26c0*/  IMAD R47, R20, R51, R0 ;  /* 0x00000033142f7224 */ /* 0x000fe200078e0200 */
[----:B------:R-:W-:Y:S01]  /*26d0*/  ISETP.GT.AND P0, PT, R32, RZ, PT ;  /* 0x000000ff2000720c */ /* 0x000fe20003f04270 */
[----:B------:R-:W-:-:S03]  /*26e0*/  IMAD.WIDE.U32 R4, R20, R50, R8 ;  /* 0x0000003214047225 */ /* 0x000fc600078e0008 */
[----:B------:R-:W-:Y:S01]  /*26f0*/  ISETP.GT.AND P2, PT, R22, RZ, P0 ;  /* 0x000000ff1600720c */ /* 0x000fe20000744270 */
[----:B------:R-:W-:Y:S01]  /*2700*/  IMAD.IADD R0, R5, 0x1, R47 ;  /* 0x0000000105007824 */ /* 0x000fe200078e022f */
[----:B--2---:R-:W-:-:S04]  /*2710*/  LEA R10, P1, R4, R52, 0x1 ;  /* 0x00000034040a7211 */ /* 0x004fc800078208ff */
[----:B------:R-:W-:-:S07]  /*2720*/  LEA.HI.X R11, R4, R53, R0, 0x1, P1 ;  /* 0x00000035040b7211 */ /* 0x000fce00008f0c00 */
[----:B------:R-:W2:Y:S01]  /*2730*/  @P2 LDG.E.LTC128B.U16 R0, desc[UR50][R10.64] ;  /* 0x000000320a002981 */ /* 0x000ea2000c1e1520 */
[----:B------:R-:W-:Y:S01]  /*2740*/  IMAD.WIDE.U32 R4, R20, R50, R12 ;  /* 0x0000003214047225 */ /* 0x000fe200078e000c */
[----:B------:R-:W-:Y:S02]  /*2750*/  BSSY B1, `(.L_x_39) ;  /* 0x0000015000017945 */ /* 0x000fe40003800000 */
[----:B------:R-:W-:-:S04]  /*2760*/  IADD3 R14, P1, R6, R4, RZ ;  /* 0x00000004060e7210 */ /* 0x000fc80007f3e0ff */
[----:B------:R-:W-:Y:S02]  /*2770*/  IADD3.X R15, R7, R47, R5, P1, !PT ;  /* 0x0000002f070f7210 */ /* 0x000fe40000ffe405 */
[----:B------:R-:W-:Y:S01]  /*2780*/  LEA R4, P1, R42, UR4, 0x1 ;  /* 0x000000042a047c11 */ /* 0x000fe2000f8208ff */
[----:B------:R-:W-:-:S03]  /*2790*/  IMAD.WIDE.U32 R14, R23, R46, R14 ;  /* 0x0000002e170e7225 */ /* 0x000fc600078e000e */
[----:B------:R-:W-:Y:S02]  /*27a0*/  LEA.HI.X R5, R42, UR5, R55, 0x1, P1 ;  /* 0x000000052a057c11 */ /* 0x000fe400088f0c37 */
[----:B------:R-:W-:Y:S02]  /*27b0*/  ISETP.GT.AND P1, PT, R32, 0x1, PT ;  /* 0x000000012000780c */ /* 0x000fe40003f24270 */
[----:B------:R-:W-:Y:S02]  /*27c0*/  LEA R42, P4, R14, R52, 0x1 ;  /* 0x000000340e2a7211 */ /* 0x000fe400078808ff */
[----:B------:R-:W-:Y:S01]  /*27d0*/  ISETP.GT.AND P3, PT, R22, RZ, P1 ;  /* 0x000000ff1600720c */ /* 0x000fe20000f64270 */
[----:B--2---:R-:W-:-:S05]  /*27e0*/  HADD2.F32 R3, -RZ, R0.H0_H0 ;  /* 0x20000000ff037230 */ /* 0x004fca0000004100 */
[----:B------:R-:W-:-:S04]  /*27f0*/  FMUL R3, R3, R36 ;  /* 0x0000002403037220 */ /* 0x000fc80000400000 */
[----:B------:R-:W-:-:S05]  /*2800*/  FFMA R3, R24, R35, R3 ;  /* 0x0000002318037223 */ /* 0x000fca0000000003 */
[----:B------:R-:W-:Y:S01]  /*2810*/  F2FP.F16.F32.PACK_AB R10, RZ, R3 ;  /* 0x00000003ff0a723e */ /* 0x000fe200000000ff */
[----:B------:R-:W-:-:S03]  /*2820*/  IMAD.IADD R3, R45, 0x1, R15 ;  /* 0x000000012d037824 */ /* 0x000fc600078e020f */
[----:B------:R-:W-:Y:S01]  /*2830*/  PRMT R11, R10, 0x7610, R11 ;  /* 0x000076100a0b7816 */ /* 0x000fe2000000000b */
[----:B------:R-:W-:Y:S01]  /*2840*/  IMAD.SHL.U32 R10, R50, 0x8, RZ ;  /* 0x00000008320a7824 */ /* 0x000fe200078e00ff */
[----:B------:R-:W-:-:S03]  /*2850*/  LEA.HI.X R43, R14, R53, R3, 0x1, P4 ;  /* 0x000000350e2b7211 */ /* 0x000fc600020f0c03 */
[----:B------:R0:W-:Y:S02]  /*2860*/  @P2 STG.E.U16 desc[UR50][R4.64], R11 ;  /* 0x0000000b04002986 */ /* 0x0001e4000c101532 */
[----:B0-----:R-:W-:Y:S01]  /*2870*/  SHF.L.U64.HI R11, R50, 0x3, R51 ;  /* 0x00000003320b7819 */ /* 0x001fe20000010233 */
[----:B------:R-:W-:Y:S06]  /*2880*/  @!P3 BRA `(.L_x_40) ;  /* 0x000000000004b947 */ /* 0x000fec0003800000 */
[----:B------:R0:W5:Y:S02]  /*2890*/  LDG.E.LTC128B.U16 R0, desc[UR50][R42.64+0x2] ;  /* 0x000002322a007981 */ /* 0x000164000c1e1520 */
.L_x_40:
[----:B------:R-:W-:Y:S05]  /*28a0*/  BSYNC B1 ;  /* 0x0000000000017941 */ /* 0x000fea0003800000 */
.L_x_39:
[----:B-----5:R-:W-:Y:S01]  /*28b0*/  HADD2.F32 R3, -RZ, R0.H0_H0 ;  /* 0x20000000ff037230 */ /* 0x020fe20000004100 */
[----:B------:R-:W-:Y:S01]  /*28c0*/  ISETP.GT.AND P0, PT, R22, 0x8, P0 ;  /* 0x000000081600780c */ /* 0x000fe20000704270 */
[----:B------:R-:W-:-:S04]  /*28d0*/  IMAD.WIDE.U32 R10, R20, R50, R10 ;  /* 0x00000032140a7225 */ /* 0x000fc800078e000a */
[----:B------:R-:W-:Y:S01]  /*28e0*/  FMUL R14, R3, R36 ;  /* 0x00000024030e7220 */ /* 0x000fe20000400000 */
[----:B------:R-:W-:Y:S01]  /*28f0*/  IMAD.IADD R47, R47, 0x1, R11 ;  /* 0x000000012f2f7824 */ /* 0x000fe200078e020b */
[----:B------:R-:W-:Y:S02]  /*2900*/  IADD3 R3, P2, R8, R10, RZ ;  /* 0x0000000a08037210 */ /* 0x000fe40007f5e0ff */
[----:B------:R-:W-:-:S03]  /*2910*/  FFMA R14, R25, R35, R14 ;  /* 0x00000023190e7223 */ /* 0x000fc6000000000e */
[----:B------:R-:W-:Y:S01]  /*2920*/  IMAD.X R20, R47, 0x1, R9, P2 ;  /* 0x000000012f147824 */ /* 0x000fe200010e0609 */
[C---:B------:R-:W-:Y:S02]  /*2930*/  LEA R8, P2, R3.reuse, R52, 0x1 ;  /* 0x0000003403087211 */ /* 0x040fe400078408ff */
[----:B------:R-:W-:Y:S02]  /*2940*/  F2FP.F16.F32.PACK_AB R14, RZ, R14 ;  /* 0x0000000eff0e723e */ /* 0x000fe400000000ff */
[----:B------:R-:W-:-:S03]  /*2950*/  LEA.HI.X R9, R3, R53, R20, 0x1, P2 ;  /* 0x0000003503097211 */ /* 0x000fc600010f0c14 */
[----:B------:R1:W-:Y:S04]  /*2960*/  @P3 STG.E.U16 desc[UR50][R4.64+0x2], R14 ;  /* 0x0000020e04003986 */ /* 0x0003e8000c101532 */
[----:B------:R-:W2:Y:S01]  /*2970*/  @P0 LDG.E.LTC128B.U16 R0, desc[UR50][R8.64] ;  /* 0x0000003208000981 */ /* 0x000ea2000c1e1520 */
[----:B------:R-:W-:Y:S01]  /*2980*/  IADD3 R10, P2, P3, R6, R10, R12 ;  /* 0x0000000a060a7210 */ /* 0x000fe20007b5e00c */
[----:B------:R-:W-:Y:S01]  /*2990*/  BSSY B1, `(.L_x_41) ;  /* 0x0000011000017945 */ /* 0x000fe20003800000 */
[----:B------:R-:W-:Y:S02]  /*29a0*/  ISETP.GT.AND P1, PT, R22, 0x8, P1 ;  /* 0x000000081600780c */ /* 0x000fe40000f24270 */
[----:B------:R-:W-:Y:S02]  /*29b0*/  IADD3.X R11, R7, R47, R13, P2, P3 ;  /* 0x0000002f070b7210 */ /* 0x000fe400017e640d */
[----:B------:R-:W-:-:S02]  /*29c0*/  SHF.L.U64.HI R7, R48, 0x4, R49 ;  /* 0x0000000430077819 */ /* 0x000fc40000010231 */
[----:B------:R-:W-:Y:S01]  /*29d0*/  LEA R6, P2, R48, R4, 0x4 ;  /* 0x0000000430067211 */ /* 0x000fe200078420ff */
[----:B------:R-:W-:-:S04]  /*29e0*/  IMAD.WIDE.U32 R10, R23, R46, R10 ;  /* 0x0000002e170a7225 */ /* 0x000fc800078e000a */
[----:B------:R-:W-:Y:S01]  /*29f0*/  IMAD.X R7, R7, 0x1, R5, P2 ;  /* 0x0000000107077824 */ /* 0x000fe200010e0605 */
[----:B------:R-:W-:Y:S01]  /*2a00*/  LEA R12, P3, R10, R52, 0x1 ;  /* 0x000000340a0c7211 */ /* 0x000fe200078608ff */
[----:B------:R-:W-:-:S05]  /*2a10*/  IMAD.IADD R11, R45, 0x1, R11 ;  /* 0x000000012d0b7824 */ /* 0x000fca00078e020b */
[----:B------:R-:W-:Y:S01]  /*2a20*/  LEA.HI.X R13, R10, R53, R11, 0x1, P3 ;  /* 0x000000350a0d7211 */ /* 0x000fe200018f0c0b */
[----:B--2---:R-:W-:-:S05]  /*2a30*/  HADD2.F32 R3, -RZ, R0.H0_H0 ;  /* 0x20000000ff037230 */ /* 0x004fca0000004100 */
[----:B------:R-:W-:-:S04]  /*2a40*/  FMUL R3, R3, R36 ;  /* 0x0000002403037220 */ /* 0x000fc80000400000 */
[----:B------:R-:W-:-:S05]  /*2a50*/  FFMA R3, R26, R35, R3 ;  /* 0x000000231a037223 */ /* 0x000fca0000000003 */
[----:B------:R-:W-:-:S05]  /*2a60*/  F2FP.F16.F32.PACK_AB R3, RZ, R3 ;  /* 0x00000003ff03723e */ /* 0x000fca00000000ff */
[----:B------:R1:W-:Y:S01]  /*2a70*/  @P0 STG.E.U16 desc[UR50][R6.64], R3 ;  /* 0x0000000306000986 */ /* 0x0003e2000c101532 */
[----:B------:R-:W-:Y:S05]  /*2a80*/  @!P1 BRA `(.L_x_42) ;  /* 0x0000000000049947 */ /* 0x000fea0003800000 */
[----:B------:R2:W5:Y:S02]  /*2a90*/  LDG.E.LTC128B.U16 R0, desc[UR50][R12.64+0x2] ;  /* 0x000002320c007981 */ /* 0x000564000c1e1520 */
.L_x_42:
[----:B------:R-:W-:Y:S05]  /*2aa0*/  BSYNC B1 ;  /* 0x0000000000017941 */ /* 0x000fea0003800000 */
.L_x_41:
[----:B-1---5:R-:W-:Y:S01]  /*2ab0*/  HADD2.F32 R3, -RZ, R0.H0_H0 ;  /* 0x20000000ff037230 */ /* 0x022fe20000004100 */
[----:B------:R-:W-:Y:S01]  /*2ac0*/  ISETP.GT.AND P0, PT, R32, 0x8, PT ;  /* 0x000000082000780c */ /* 0x000fe20003f04270 */
[----:B------:R-:W-:Y:S03]  /*2ad0*/  BSSY B1, `(.L_x_43) ;  /* 0x0000008000017945 */ /* 0x000fe60003800000 */
[----:B------:R-:W-:Y:S01]  /*2ae0*/  FMUL R8, R3, R36 ;  /* 0x0000002403087220 */ /* 0x000fe20000400000 */
[----:B------:R-:W-:-:S03]  /*2af0*/  ISETP.GT.AND P2, PT, R22, RZ, P0 ;  /* 0x000000ff1600720c */ /* 0x000fc60000744270 */
[----:B------:R-:W-:-:S05]  /*2b00*/  FFMA R8, R27, R35, R8 ;  /* 0x000000231b087223 */ /* 0x000fca0000000008 */
[----:B------:R-:W-:-:S05]  /*2b10*/  F2FP.F16.F32.PACK_AB R8, RZ, R8 ;  /* 0x00000008ff08723e */ /* 0x000fca00000000ff */
[----:B------:R1:W-:Y:S01]  /*2b20*/  @P1 STG.E.U16 desc[UR50][R6.64+0x2], R8 ;  /* 0x0000020806001986 */ /* 0x0003e2000c101532 */
[----:B------:R-:W-:Y:S05]  /*2b30*/  @!P2 BRA `(.L_x_44) ;  /* 0x000000000004a947 */ /* 0x000fea0003800000 */
[----:B------:R4:W5:Y:S02]  /*2b40*/  LDG.E.LTC128B.U16 R0, desc[UR50][R42.64+0x10] ;  /* 0x000010322a007981 */ /* 0x000964000c1e1520 */
.L_x_44:
[----:B------:R-:W-:Y:S05]  /*2b50*/  BSYNC B1 ;  /* 0x0000000000017941 */ /* 0x000fea0003800000 */
.L_x_43:
[----:B-----5:R-:W-:Y:S01]  /*2b60*/  HADD2.F32 R3, -RZ, R0.H0_H0 ;  /* 0x20000000ff037230 */ /* 0x020fe20000004100 */
        /* <DEDUP_REMOVED lines=9> */
.L_x_46:
[----:B------:R-:W-:Y:S05]  /*2c00*/  BSYNC B1 ;  /* 0x0000000000017941 */ /* 0x000fea0003800000 */
.L_x_45:
[----:B0----5:R-:W-:Y:S01]  /*2c10*/  HADD2.F32 R3, -RZ, R0.H0_H0 ;  /* 0x20000000ff037230 */ /* 0x021fe20000004100 */
[----:B------:R-:W-:Y:S01]  /*2c20*/  ISETP.GT.AND P0, PT, R22, 0x8, P0 ;  /* 0x000000081600780c */ /* 0x000fe20000704270 */
[----:B------:R-:W-:Y:S03]  /*2c30*/  BSSY B1, `(.L_x_47) ;  /* 0x0000007000017945 */ /* 0x000fe60003800000 */
[----:B-1----:R-:W-:-:S04]  /*2c40*/  FMUL R8, R3, R36 ;  /* 0x0000002403087220 */ /* 0x002fc80000400000 */
[----:B------:R-:W-:-:S05]  /*2c50*/  FFMA R8, R29, R35, R8 ;  /* 0x000000231d087223 */ /* 0x000fca0000000008 */
[----:B------:R-:W-:-:S05]  /*2c60*/  F2FP.F16.F32.PACK_AB R8, RZ, R8 ;  /* 0x00000008ff08723e */ /* 0x000fca00000000ff */
[----:B------:R0:W-:Y:S01]  /*2c70*/  @P3 STG.E.U16 desc[UR50][R4.64+0x12], R8 ;  /* 0x0000120804003986 */ /* 0x0001e2000c101532 */
[----:B------:R-:W-:Y:S05]  /*2c80*/  @!P0 BRA `(.L_x_48) ;  /* 0x0000000000048947 */ /* 0x000fea0003800000 */
[----:B------:R1:W5:Y:S02]  /*2c90*/  LDG.E.LTC128B.U16 R0, desc[UR50][R12.64+0x10] ;  /* 0x000010320c007981 */ /* 0x000364000c1e1520 */
.L_x_48:
[----:B------:R-:W-:Y:S05]  /*2ca0*/  BSYNC B1 ;  /* 0x0000000000017941 */ /* 0x000fea0003800000 */
.L_x_47:
[----:B-----5:R-:W-:Y:S01]  /*2cb0*/  HADD2.F32 R3, -RZ, R0.H0_H0 ;  /* 0x20000000ff037230 */ /* 0x020fe20000004100 */
[----:B------:R-:W-:Y:S01]  /*2cc0*/  ISETP.GT.AND P1, PT, R22, 0x8, P1 ;  /* 0x000000081600780c */ /* 0x000fe20000f24270 */
[----:B0-----:R-:W-:Y:S01]  /*2cd0*/  @P0 IMAD.MOV.U32 R4, RZ, RZ, R6 ;  /* 0x000000ffff040224 */ /* 0x001fe200078e0006 */
[----:B------:R-:W-:Y:S01]  /*2ce0*/  BSSY B1, `(.L_x_49) ;  /* 0x0000008000017945 */ /* 0x000fe20003800000 */
[----:B------:R-:W-:Y:S02]  /*2cf0*/  @P0 IMAD.MOV.U32 R5, RZ, RZ, R7 ;  /* 0x000000ffff050224 */ /* 0x000fe400078e0007 */
[----:B------:R-:W-:-:S04]  /*2d00*/  FMUL R3, R3, R36 ;  /* 0x0000002403037220 */ /* 0x000fc80000400000 */
[----:B------:R-:W-:-:S05]  /*2d10*/  FFMA R3, R30, R35, R3 ;  /* 0x000000231e037223 */ /* 0x000fca0000000003 */
[----:B------:R-:W-:-:S05]  /*2d20*/  F2FP.F16.F32.PACK_AB R3, RZ, R3 ;  /* 0x00000003ff03723e */ /* 0x000fca00000000ff */
[----:B------:R0:W-:Y:S01]  /*2d30*/  @P0 STG.E.U16 desc[UR50][R4.64+0x10], R3 ;  /* 0x0000100304000986 */ /* 0x0001e2000c101532 */
[----:B------:R-:W-:Y:S05]  /*2d40*/  @!P1 BRA `(.L_x_50) ;  /* 0x0000000000049947 */ /* 0x000fea0003800000 */
[----:B------:R0:W5:Y:S02]  /*2d50*/  LDG.E.LTC128B.U16 R0, desc[UR50][R12.64+0x12] ;  /* 0x000012320c007981 */ /* 0x000164000c1e1520 */
.L_x_50:
[----:B------:R-:W-:Y:S05]  /*2d60*/  BSYNC B1 ;  /* 0x0000000000017941 */ /* 0x000fea0003800000 */
.L_x_49:
[----:B------:R-:W-:Y:S05]  /*2d70*/  @!P1 BRA `(.L_x_51) ;  /* 0x0000000000c89947 */ /* 0x000fea0003800000 */
[----:B0----5:R-:W-:-:S05]  /*2d80*/  HADD2.F32 R3, -RZ, R0.H0_H0 ;  /* 0x20000000ff037230 */ /* 0x021fca0000004100 */
[----:B------:R-:W-:-:S04]  /*2d90*/  FMUL R0, R3, R36 ;  /* 0x0000002403007220 */ /* 0x000fc80000400000 */
[----:B------:R-:W-:-:S05]  /*2da0*/  FFMA R0, R31, R35, R0 ;  /* 0x000000231f007223 */ /* 0x000fca0000000000 */
[----:B------:R-:W-:-:S05]  /*2db0*/  F2FP.F16.F32.PACK_AB R0, RZ, R0 ;  /* 0x00000000ff00723e */ /* 0x000fca00000000ff */
[----:B------:R0:W-:Y:S01]  /*2dc0*/  STG.E.U16 desc[UR50][R6.64+0x12], R0 ;  /* 0x0000120006007986 */ /* 0x0001e2000c101532 */
[----:B------:R-:W-:Y:S05]  /*2dd0*/  BRA `(.L_x_51) ;  /* 0x0000000000b07947 */ /* 0x000fea0003800000 */
.L_x_38:
[----:B------:R-:W-:Y:S01]  /*2de0*/  ULDC.64 UR4, c[0x0][0x5c0] ;  /* 0x0001700000047ab9 */ /* 0x000fe20000000a00 */
[----:B------:R-:W-:Y:S01]  /*2df0*/  ISETP.GT.AND P0, PT, R32, RZ, PT ;  /* 0x000000ff2000720c */ /* 0x000fe20003f04270 */
[-C--:B------:R-:W-:Y:S01]  /*2e00*/  FMUL R24, R24, R35.reuse ;  /* 0x0000002318187220 */ /* 0x080fe20000400000 */
[----:B------:R-:W-:Y:S01]  /*2e10*/  LEA R4, P5, R42, UR4, 0x1 ;  /* 0x000000042a047c11 */ /* 0x000fe2000f8a08ff */
[-C--:B------:R-:W-:Y:S01]  /*2e20*/  FMUL R25, R25, R35.reuse ;  /* 0x0000002319197220 */ /* 0x080fe20000400000 */
[----:B------:R-:W-:Y:S01]  /*2e30*/  ISETP.GT.AND P2, PT, R32, 0x1, PT ;  /* 0x000000012000780c */ /* 0x000fe20003f44270 */
[-C--:B------:R-:W-:Y:S01]  /*2e40*/  FMUL R26, R26, R35.reuse ;  /* 0x000000231a1a7220 */ /* 0x080fe20000400000 */
[----:B------:R-:W-:Y:S01]  /*2e50*/  ISETP.GT.AND P4, PT, R22, RZ, P0 ;  /* 0x000000ff1600720c */ /* 0x000fe20000784270 */
[-C--:B------:R-:W-:Y:S01]  /*2e60*/  FMUL R27, R27, R35.reuse ;  /* 0x000000231b1b7220 */ /* 0x080fe20000400000 */
[----:B------:R-:W-:Y:S01]  /*2e70*/  LEA.HI.X R5, R42, UR5, R55, 0x1, P5 ;  /* 0x000000052a057c11 */ /* 0x000fe2000a8f0c37 */
[-C--:B------:R-:W-:Y:S01]  /*2e80*/  FMUL R28, R28, R35.reuse ;  /* 0x000000231c1c7220 */ /* 0x080fe20000400000 */
[----:B------:R-:W-:Y:S01]  /*2e90*/  ISETP.GT.AND P5, PT, R22, RZ, P2 ;  /* 0x000000ff1600720c */ /* 0x000fe200017a4270 */
[-C--:B------:R-:W-:Y:S01]  /*2ea0*/  FMUL R29, R29, R35.reuse ;  /* 0x000000231d1d7220 */ /* 0x080fe20000400000 */
[----:B------:R-:W-:Y:S01]  /*2eb0*/  F2FP.F16.F32.PACK_AB R24, RZ, R24 ;  /* 0x00000018ff18723e */ /* 0x000fe200000000ff */
[----:B------:R-:W-:Y:S01]  /*2ec0*/  FMUL R30, R30, R35 ;  /* 0x000000231e1e7220 */ /* 0x000fe20000400000 */
[----:B------:R-:W-:Y:S01]  /*2ed0*/  F2FP.F16.F32.PACK_AB R25, RZ, R25 ;  /* 0x00000019ff19723e */ /* 0x000fe200000000ff */
[----:B------:R-:W-:Y:S01]  /*2ee0*/  FMUL R31, R31, R35 ;  /* 0x000000231f1f7220 */ /* 0x000fe20000400000 */
[----:B------:R-:W-:-:S02]  /*2ef0*/  SHF.L.U64.HI R49, R48, 0x4, R49 ;  /* 0x0000000430317819 */ /* 0x000fc40000010231 */
[C---:B------:R-:W-:Y:S01]  /*2f00*/  ISETP.GT.AND P3, PT, R32.reuse, 0x8, PT ;  /* 0x000000082000780c */ /* 0x040fe20003f64270 */
[----:B------:R-:W-:Y:S01]  /*2f10*/  @P4 STG.E.U16 desc[UR50][R4.64], R24 ;  /* 0x0000001804004986 */ /* 0x000fe2000c101532 */
[----:B------:R-:W-:Y:S02]  /*2f20*/  ISETP.GT.AND P1, PT, R32, 0x9, PT ;  /* 0x000000092000780c */ /* 0x000fe40003f24270 */
[----:B------:R-:W-:Y:S01]  /*2f30*/  ISETP.GT.AND P0, PT, R22, 0x8, P0 ;  /* 0x000000081600780c */ /* 0x000fe20000704270 */
[----:B------:R-:W-:Y:S01]  /*2f40*/  @P5 STG.E.U16 desc[UR50][R4.64+0x2], R25 ;  /* 0x0000021904005986 */ /* 0x000fe2000c101532 */
[----:B------:R-:W-:Y:S02]  /*2f50*/  LEA R6, P5, R48, R4, 0x4 ;  /* 0x0000000430067211 */ /* 0x000fe400078a20ff */
[C---:B------:R-:W-:Y:S02]  /*2f60*/  ISETP.GT.AND P2, PT, R22.reuse, 0x8, P2 ;  /* 0x000000081600780c */ /* 0x040fe40001744270 */
[C---:B------:R-:W-:Y:S01]  /*2f70*/  ISETP.GT.AND P4, PT, R22.reuse, RZ, P3 ;  /* 0x000000ff1600720c */ /* 0x040fe20001f84270 */
[----:B------:R-:W-:Y:S01]  /*2f80*/  IMAD.X R7, R49, 0x1, R5, P5 ;  /* 0x0000000131077824 */ /* 0x000fe200028e0605 */
[----:B------:R-:W-:-:S02]  /*2f90*/  ISETP.GT.AND P5, PT, R22, RZ, P1 ;  /* 0x000000ff1600720c */ /* 0x000fc40000fa4270 */
[C---:B------:R-:W-:Y:S02]  /*2fa0*/  ISETP.GT.AND P3, PT, R22.reuse, 0x8, P3 ;  /* 0x000000081600780c */ /* 0x040fe40001f64270 */
[----:B------:R-:W-:Y:S02]  /*2fb0*/  F2FP.F16.F32.PACK_AB R26, RZ, R26 ;  /* 0x0000001aff1a723e */ /* 0x000fe400000000ff */
[----:B------:R-:W-:Y:S02]  /*2fc0*/  F2FP.F16.F32.PACK_AB R27, RZ, R27 ;  /* 0x0000001bff1b723e */ /* 0x000fe400000000ff */
[----:B------:R-:W-:Y:S01]  /*2fd0*/  ISETP.GT.AND P1, PT, R22, 0x8, P1 ;  /* 0x000000081600780c */ /* 0x000fe20000f24270 */
[----:B------:R-:W-:Y:S01]  /*2fe0*/  @P0 STG.E.U16 desc[UR50][R6.64], R26 ;  /* 0x0000001a06000986 */ /* 0x000fe2000c101532 */
[----:B------:R-:W-:Y:S02]  /*2ff0*/  F2FP.F16.F32.PACK_AB R28, RZ, R28 ;  /* 0x0000001cff1c723e */ /* 0x000fe400000000ff */
[----:B------:R-:W-:Y:S01]  /*3000*/  F2FP.F16.F32.PACK_AB R29, RZ, R29 ;  /* 0x0000001dff1d723e */ /* 0x000fe200000000ff */
[----:B------:R-:W-:Y:S01]  /*3010*/  @P2 STG.E.U16 desc[UR50][R6.64+0x2], R27 ;  /* 0x0000021b06002986 */ /* 0x000fe2000c101532 */
[----:B------:R-:W-:-:S02]  /*3020*/  F2FP.F16.F32.PACK_AB R30, RZ, R30 ;  /* 0x0000001eff1e723e */ /* 0x000fc400000000ff */
[----:B------:R-:W-:Y:S01]  /*3030*/  F2FP.F16.F32.PACK_AB R31, RZ, R31 ;  /* 0x0000001fff1f723e */ /* 0x000fe200000000ff */
[----:B------:R-:W-:Y:S04]  /*3040*/  @P4 STG.E.U16 desc[UR50][R4.64+0x10], R28 ;  /* 0x0000101c04004986 */ /* 0x000fe8000c101532 */
[----:B------:R0:W-:Y:S02]  /*3050*/  @P5 STG.E.U16 desc[UR50][R4.64+0x12], R29 ;  /* 0x0000121d04005986 */ /* 0x0001e4000c101532 */
[----:B0-----:R-:W-:Y:S02]  /*3060*/  @P3 IMAD.MOV.U32 R4, RZ, RZ, R6 ;  /* 0x000000ffff043224 */ /* 0x001fe400078e0006 */
[----:B------:R-:W-:-:S05]  /*3070*/  @P3 IMAD.MOV.U32 R5, RZ, RZ, R7 ;  /* 0x000000ffff053224 */ /* 0x000fca00078e0007 */
[----:B------:R0:W-:Y:S04]  /*3080*/  @P3 STG.E.U16 desc[UR50][R4.64+0x10], R30 ;  /* 0x0000101e04003986 */ /* 0x0001e8000c101532 */
[----:B------:R0:W-:Y:S02]  /*3090*/  @P1 STG.E.U16 desc[UR50][R6.64+0x12], R31 ;  /* 0x0000121f06001986 */ /* 0x0001e4000c101532 */
.L_x_51:
[----:B------:R-:W-:Y:S05]  /*30a0*/  BSYNC B0 ;  /* 0x0000000000007941 */ /* 0x000fea0003800000 */
.L_x_37:
[----:B0----5:R-:W-:Y:S01]  /*30b0*/  IMAD.U32 R0, RZ, RZ, UR47 ;  /* 0x0000002fff007e24 */ /* 0x021fe2000f8e00ff */
[----:B------:R-:W-:Y:S01]  /*30c0*/  ULDC.64 UR4, c[0x0][0x650] ;  /* 0x0001940000047ab9 */ /* 0x000fe20000000a00 */
[C---:B---3--:R-:W-:Y:S02]  /*30d0*/  IMAD.WIDE.U32 R4, R2.reuse, UR36, RZ ;  /* 0x0000002402047c25 */ /* 0x048fe4000f8e00ff */
[----:B------:R0:W-:Y:S02]  /*30e0*/  SYNCS.ARRIVE.TRANS64.A1T0 RZ, [R0+UR43], RZ ;  /* 0x000000ff00ff79a7 */ /* 0x0001e4000810002b */
[----:B------:R-:W-:Y:S01]  /*30f0*/  IMAD R3, R2, UR37, RZ ;  /* 0x0000002502037c24 */ /* 0x000fe2000f8e02ff */
[----:B------:R-:W-:Y:S01]  /*3100*/  LEA R18, P0, R4, R18, 0x1 ;  /* 0x0000001204127211 */ /* 0x000fe200078008ff */
[----:B------:R-:W-:Y:S02]  /*3110*/  IMAD.MOV.U32 R32, RZ, RZ, -0x1 ;  /* 0xffffffffff207424 */ /* 0x000fe400078e00ff */
[----:B------:R-:W-:-:S02]  /*3120*/  IMAD.MOV.U32 R22, RZ, RZ, -0x1 ;  /* 0xffffffffff167424 */ /* 0x000fc400078e00ff */
[----:B0-----:R-:W-:Y:S02]  /*3130*/  IMAD.IADD R0, R3, 0x1, R5 ;  /* 0x0000000103007824 */ /* 0x001fe400078e0205 */
[----:B------:R-:W-:-:S03]  /*3140*/  IMAD.MOV.U32 R23, RZ, RZ, -0x1 ;  /* 0xffffffffff177424 */ /* 0x000fc600078e00ff */
[--C-:B------:R-:W-:Y:S02]  /*3150*/  LEA.HI.X R17, R4, R17, R0.reuse, 0x1, P0 ;  /* 0x0000001104117211 */ /* 0x100fe400000f0c00 */
[----:B------:R-:W-:Y:S02]  /*3160*/  ISETP.GE.U32.AND P0, PT, R18, UR4, PT ;  /* 0x0000000412007c0c */ /* 0x000fe4000bf06070 */
[----:B------:R-:W-:Y:S02]  /*3170*/  PRMT R0, RZ, 0x7610, R0 ;  /* 0x00007610ff007816 */ /* 0x000fe40000000000 */
[----:B------:R-:W-:-:S13]  /*3180*/  ISETP.GE.U32.AND.EX P0, PT, R17, UR5, PT, P0 ;  /* 0x0000000511007c0c */ /* 0x000fda000bf06100 */
[----:B------:R-:W-:Y:S05]  /*3190*/  @P0 BRA `(.L_x_52) ;  /* 0x00000004006c0947 */ /* 0x000fea0003800000 */
[----:B-12---:R-:W0:Y:S01]  /*31a0*/  S2R R12, SR_CTAID.X ;  /* 0x00000000000c7919 */ /* 0x006e220000002500 */
[----:B------:R-:W1:Y:S01]  /*31b0*/  LDC.64 R10, c[0x0][0x628] ;  /* 0x00018a00ff0a7b82 */ /* 0x000e620000000a00 */
[----:B------:R-:W-:Y:S01]  /*31c0*/  ULDC UR4, c[0x0][0x150] ;  /* 0x0000540000047ab9 */ /* 0x000fe20000000800 */
[----:B------:R-:W-:Y:S01]  /*31d0*/  IMAD.MOV.U32 R8, RZ, RZ, R18 ;  /* 0x000000ffff087224 */ /* 0x000fe200078e0012 */
[----:B------:R-:W2:Y:S01]  /*31e0*/  S2R R22, SR_CTAID.Y ;  /* 0x0000000000167919 */ /* 0x000ea20000002600 */
[----:B------:R-:W-:-:S04]  /*31f0*/  IMAD.MOV.U32 R9, RZ, RZ, R17 ;  /* 0x000000ffff097224 */ /* 0x000fc800078e0011 */
[----:B------:R-:W3:Y:S08]  /*3200*/  LDC R21, c[0x0][0x144] ;  /* 0x00005100ff157b82 */ /* 0x000ef00000000800 */
[----:B------:R-:W2:Y:S08]  /*3210*/  LDC R0, c[0x0][0x630] ;  /* 0x00018c00ff007b82 */ /* 0x000eb00000000800 */
[----:B------:R-:W2:Y:S01]  /*3220*/  LDC.64 R14, c[0x0][0x620] ;  /* 0x00018800ff0e7b82 */ /* 0x000ea20000000a00 */
[----:B-1----:R-:W-:-:S04]  /*3230*/  ISETP.NE.U32.AND P0, PT, R10, RZ, PT ;  /* 0x000000ff0a00720c */ /* 0x002fc80003f05070 */
[----:B------:R-:W-:Y:S02]  /*3240*/  ISETP.NE.AND.EX P0, PT, R11, RZ, PT, P0 ;  /* 0x000000ff0b00720c */ /* 0x000fe40003f05300 */
[----:B0-----:R-:W-:-:S05]  /*3250*/  I2FP.F32.U32 R3, R12 ;  /* 0x0000000c00037245 */ /* 0x001fca0000201000 */
[----:B------:R-:W-:-:S04]  /*3260*/  FMUL R3, R3, UR4 ;  /* 0x0000000403037c20 */ /* 0x000fc80008400000 */
[----:B------:R0:W1:Y:S02]  /*3270*/  F2I.U32.TRUNC.NTZ R20, R3 ;  /* 0x0000000300147305 */ /* 0x000064000020f000 */
[----:B---3--:R-:W-:Y:S05]  /*3280*/  @!P0 BRA `(.L_x_53) ;  /* 0x0000000000288947 */ /* 0x008fea0003800000 */
[----:B0-----:R-:W0:Y:S02]  /*3290*/  LDC R3, c[0x0][0x634] ;  /* 0x00018d00ff037b82 */ /* 0x001e240000000800 */
        /* <DEDUP_REMOVED lines=9> */
.L_x_53:
[-CC-:B--2---:R-:W-:Y:S01]  /*3330*/  SHF.R.U64 R23, R8, R0.reuse, R9.reuse ;  /* 0x0000000008177219 */ /* 0x184fe20000001209 */
[----:B------:R-:W2:Y:S01]  /*3340*/  LDC.64 R26, c[0x0][0x640] ;  /* 0x00019000ff1a7b82 */ /* 0x000ea20000000a00 */
[----:B------:R-:W-:Y:S01]  /*3350*/  SHF.R.U32.HI R0, RZ, R0, R9 ;  /* 0x00000000ff007219 */ /* 0x000fe20000011609 */
[----:B------:R-:W-:Y:S01]  /*3360*/  IMAD.MOV.U32 R4, RZ, RZ, R18 ;  /* 0x000000ffff047224 */ /* 0x000fe200078e0012 */
[----:B0-----:R-:W-:Y:S01]  /*3370*/  IADD3 R3, P0, RZ, -R23, RZ ;  /* 0x80000017ff037210 */ /* 0x001fe20007f1e0ff */
[----:B-1----:R-:W-:Y:S01]  /*3380*/  IMAD.MOV R20, RZ, RZ, -R20 ;  /* 0x000000ffff147224 */ /* 0x002fe200078e0a14 */
[----:B------:R-:W-:Y:S01]  /*3390*/  ULDC UR4, c[0x0][0x154] ;  /* 0x0000550000047ab9 */ /* 0x000fe20000000800 */
[----:B------:R-:W-:Y:S02]  /*33a0*/  IMAD.MOV.U32 R7, RZ, RZ, 0x1 ;  /* 0x00000001ff077424 */ /* 0x000fe400078e00ff */
[----:B------:R-:W0:Y:S01]  /*33b0*/  LDC R6, c[0x0][0x618] ;  /* 0x00018600ff067b82 */ /* 0x000e220000000800 */
[----:B------:R-:W-:-:S02]  /*33c0*/  IMAD.X R5, RZ, RZ, ~R0, P0 ;  /* 0x000000ffff057224 */ /* 0x000fc400000e0e00 */
[----:B------:R-:W-:Y:S02]  /*33d0*/  IMAD R21, R21, R20, R12 ;  /* 0x0000001415157224 */ /* 0x000fe400078e020c */
[-C--:B------:R-:W-:Y:S02]  /*33e0*/  IMAD R0, R5, R14.reuse, RZ ;  /* 0x0000000e05007224 */ /* 0x080fe400078e02ff */
[----:B------:R-:W-:Y:S01]  /*33f0*/  IMAD.MOV.U32 R5, RZ, RZ, R17 ;  /* 0x000000ffff057224 */ /* 0x000fe200078e0011 */
[----:B------:R-:W1:Y:S01]  /*3400*/  LDC R8, c[0x0][0x608] ;  /* 0x00018200ff087b82 */ /* 0x000e620000000800 */
[----:B------:R-:W-:-:S04]  /*3410*/  IMAD.WIDE.U32 R4, R3, R14, R4 ;  /* 0x0000000e03047225 */ /* 0x000fc800078e0004 */
[----:B------:R-:W-:-:S03]  /*3420*/  IMAD R3, R3, R15, R0 ;  /* 0x0000000f03037224 */ /* 0x000fc600078e0200 */
[----:B------:R-:W3:Y:S01]  /*3430*/  LDC R24, c[0x0][0x658] ;  /* 0x00019600ff187b82 */ /* 0x000ee20000000800 */
[----:B------:R-:W-:Y:S01]  /*3440*/  I2FP.F32.U32 R0, R22 ;  /* 0x0000001600007245 */ /* 0x000fe20000201000 */
[----:B------:R-:W-:Y:S01]  /*3450*/  IMAD.IADD R3, R5, 0x1, R3 ;  /* 0x0000000105037824 */ /* 0x000fe200078e0203 */
[----:B--2---:R-:W-:Y:S01]  /*3460*/  ISETP.NE.U32.AND P0, PT, R26, RZ, PT ;  /* 0x000000ff1a00720c */ /* 0x004fe20003f05070 */
[----:B------:R-:W-:Y:S02]  /*3470*/  IMAD.MOV.U32 R5, RZ, RZ, -0x1 ;  /* 0xffffffffff057424 */ /* 0x000fe400078e00ff */
[----:B------:R-:W-:Y:S02]  /*3480*/  FMUL R0, R0, UR4 ;  /* 0x0000000400007c20 */ /* 0x000fe40008400000 */
[----:B------:R-:W2:Y:S01]  /*3490*/  LDC R15, c[0x0][0x148] ;  /* 0x00005200ff0f7b82 */ /* 0x000ea20000000800 */
[----:B0-----:R-:W-:Y:S01]  /*34a0*/  SHF.R.U64 R12, R4, R6, R3 ;  /* 0x00000006040c7219 */ /* 0x001fe20000001203 */
[----:B------:R0:W0:Y:S01]  /*34b0*/  F2I.U32.TRUNC.NTZ R13, R0 ;  /* 0x00000000000d7305 */ /* 0x000022000020f000 */
[----:B------:R-:W-:-:S02]  /*34c0*/  ISETP.NE.AND.EX P0, PT, R27, RZ, PT, P0 ;  /* 0x000000ff1b00720c */ /* 0x000fc40003f05300 */
[----:B------:R-:W-:-:S03]  /*34d0*/  SHF.R.U32.HI R3, RZ, R6, R3 ;  /* 0x00000006ff037219 */ /* 0x000fc60000011603 */
[----:B------:R-:W0:Y:S01]  /*34e0*/  LDC R20, c[0x0][0x600] ;  /* 0x00018000ff147b82 */ /* 0x000e220000000800 */
[-CC-:B-1----:R-:W-:Y:S02]  /*34f0*/  SHF.R.U64 R10, R12, R8.reuse, R3.reuse ;  /* 0x000000080c0a7219 */ /* 0x182fe40000001203 */
[----:B------:R-:W-:-:S05]  /*3500*/  SHF.R.U32.HI R3, RZ, R8, R3 ;  /* 0x00000008ff037219 */ /* 0x000fca0000011603 */
[----:B------:R-:W1:Y:S01]  /*3510*/  LDC R28, c[0x0][0x648] ;  /* 0x00019200ff1c7b82 */ /* 0x000e620000000800 */
[-C--:B---3--:R-:W-:Y:S02]  /*3520*/  SHF.L.U32 R4, R5, R24.reuse, RZ ;  /* 0x0000001805047219 */ /* 0x088fe400000006ff */
[--C-:B------:R-:W-:Y:S02]  /*3530*/  SHF.R.U64 R14, R10, R24, R3.reuse ;  /* 0x000000180a0e7219 */ /* 0x100fe40000001203 */
[----:B------:R-:W-:Y:S02]  /*3540*/  LOP3.LUT R25, RZ, R4, RZ, 0x33, !PT ;  /* 0x00000004ff197212 */ /* 0x000fe400078e33ff */
[-C--:B------:R-:W-:Y:S01]  /*3550*/  SHF.R.U32.HI R5, RZ, R24.reuse, R3 ;  /* 0x00000018ff057219 */ /* 0x080fe20000011603 */
[----:B------:R-:W3:Y:S01]  /*3560*/  LDC R29, c[0x0][0x638] ;  /* 0x00018e00ff1d7b82 */ /* 0x000ee20000000800 */
[----:B------:R-:W-:Y:S01]  /*3570*/  SHF.L.U32 R32, R7, R24, RZ ;  /* 0x0000001807207219 */ /* 0x000fe200000006ff */
[----:B------:R-:W-:-:S06]  /*3580*/  IMAD.MOV.U32 R4, RZ, RZ, R14 ;  /* 0x000000ffff047224 */ /* 0x000fcc00078e000e */
[----:B------:R-:W0:Y:S01]  /*3590*/  LDC R30, c[0x0][0x610] ;  /* 0x00018400ff1e7b82 */ /* 0x000e220000000800 */
[----:B------:R-:W-:Y:S05]  /*35a0*/  @!P0 BRA `(.L_x_54) ;  /* 0x0000000000288947 */ /* 0x000fea0003800000 */
[----:B------:R-:W5:Y:S02]  /*35b0*/  LDC R3, c[0x0][0x64c] ;  /* 0x00019300ff037b82 */ /* 0x000f640000000800 */
[----:B-----5:R-:W-:-:S05]  /*35c0*/  IADD3 R3, P0, R14, R3, RZ ;  /* 0x000000030e037210 */ /* 0x020fca0007f1e0ff */
        /* <DEDUP_REMOVED lines=8> */
.L_x_54:
[----:B------:R-:W-:Y:S01]  /*3650*/  ISETP.NE.AND P0, PT, R19, 0x1, PT ;  /* 0x000000011300780c */ /* 0x000fe20003f05270 */
[----:B0-----:R-:W-:Y:S01]  /*3660*/  VIADD R7, R20, 0xffffffff ;  /* 0xffffffff14077836 */ /* 0x001fe20000000000 */
[----:B-1----:R-:W-:Y:S01]  /*3670*/  SHF.R.U64 R0, R4, R28, R5 ;  /* 0x0000001c04007219 */ /* 0x002fe20000001205 */
[----:B------:R-:W-:Y:S01]  /*3680*/  IMAD.MOV R13, RZ, RZ, -R13 ;  /* 0x000000ffff0d7224 */ /* 0x000fe200078e0a0d */
[----:B------:R-:W-:Y:S01]  /*3690*/  LOP3.LUT R5, R10, R25, RZ, 0xc0, !PT ;  /* 0x000000190a057212 */ /* 0x000fe200078ec0ff */
[----:B------:R-:W-:Y:S02]  /*36a0*/  IMAD.MOV.U32 R4, RZ, RZ, 0x1 ;  /* 0x00000001ff047424 */ /* 0x000fe400078e00ff */
[----:B------:R-:W-:Y:S02]  /*36b0*/  IMAD.MOV R3, RZ, RZ, -R0 ;  /* 0x000000ffff037224 */ /* 0x000fe400078e0a00 */
[----:B------:R-:W-:Y:S01]  /*36c0*/  IMAD R32, R32, R0, R5 ;  /* 0x0000000020207224 */ /* 0x000fe200078e0205 */
[----:B------:R-:W-:Y:S01]  /*36d0*/  LOP3.LUT R5, R12, R7, RZ, 0xc0, !PT ;  /* 0x000000070c057212 */ /* 0x000fe200078ec0ff */
[----:B---3--:R-:W-:-:S02]  /*36e0*/  IMAD R0, R3, R29, R14 ;  /* 0x0000001d03007224 */ /* 0x008fc400078e020e */
[----:B--2---:R-:W-:Y:S02]  /*36f0*/  @P0 IMAD R21, R15, R13, R22 ;  /* 0x0000000d0f150224 */ /* 0x004fe400078e0216 */
[----:B------:R-:W-:Y:S01]  /*3700*/  IMAD R3, R0, R20, R5 ;  /* 0x0000001400037224 */ /* 0x000fe200078e0205 */
[----:B------:R-:W-:Y:S01]  /*3710*/  PRMT R0, R4, 0x7610, R0 ;  /* 0x0000761004007816 */ /* 0x000fe20000000000 */
[----:B------:R-:W-:-:S05]  /*3720*/  IMAD R32, R32, R30, R21 ;  /* 0x0000001e20207224 */ /* 0x000fca00078e0215 */
[----:B------:R-:W-:Y:S02]  /*3730*/  SEL R22, R3, R32, !P0 ;  /* 0x0000002003167207 */ /* 0x000fe40004000000 */
[----:B------:R-:W-:-:S07]  /*3740*/  SEL R32, R32, R3, !P0 ;  /* 0x0000000320207207 */ /* 0x000fce0004000000 */
.L_x_52:
[----:B------:R-:W-:Y:S02]  /*3750*/  LOP3.LUT P0, RZ, R0, 0xff, RZ, 0xc0, !PT ;  /* 0x000000ff00ff7812 */ /* 0x000fe4000780c0ff */
[----:B------:R-:W-:-:S11]  /*3760*/  LOP3.LUT R44, R44, 0x1, RZ, 0x3c, !PT ;  /* 0x000000012c2c7812 */ /* 0x000fd600078e3cff */
[----:B------:R-:W-:Y:S05]  /*3770*/  @P0 BRA `(.L_x_55) ;  /* 0xffffffe000800947 */ /* 0x000fea000383ffff */
[----:B------:R-:W-:Y:S05]  /*3780*/  EXIT ;  /* 0x000000000000794d */ /* 0x000fea0003800000 */
.L_x_18:
[----:B------:R-:W-:-:S08]  /*3790*/  ISETP.NE.AND P0, PT, R5, RZ, PT ;  /* 0x000000ff0500720c */ /* 0x000fd00003f05270 */
[----:B--23-5:R-:W0:-:S00]  /*37a0*/  USETMAXREG.DEALLOC.CTAPOOL 0x28 ;  /* 0x00000028000079c8 */ /* 0x02ce0000080e0500 */
[----:B------:R-:W-:Y:S05]  /*37b0*/  @P0 EXIT ;  /* 0x000000000000094d */ /* 0x000fea0003800000 */
[----:B0-----:R-:W-:Y:S01]  /*37c0*/  LOP3.LUT P0, RZ, R8, 0xff, RZ, 0xc0, !PT ;  /* 0x000000ff08ff7812 */ /* 0x001fe2000780c0ff */
[----:B------:R-:W-:Y:S02]  /*37d0*/  IMAD.MOV.U32 R0, RZ, RZ, 0x1 ;  /* 0x00000001ff007424 */ /* 0x000fe400078e00ff */
[----:B------:R-:W-:-:S10]  /*37e0*/  IMAD.MOV.U32 R8, RZ, RZ, RZ ;  /* 0x000000ffff087224 */ /* 0x000fd400078e00ff */
[----:B------:R-:W-:Y:S05]  /*37f0*/  @!P0 BRA `(.L_x_56) ;  /* 0x0000000c003c8947 */ /* 0x000fea0003800000 */
[----:B------:R-:W0:Y:S01]  /*3800*/  S2R R12, SR_CgaCtaId ;  /* 0x00000000000c7919 */ /* 0x000e220000008800 */
[----:B------:R-:W-:Y:S01]  /*3810*/  LOP3.LUT P0, RZ, R4, 0x1f, RZ, 0xc0, !PT ;  /* 0x0000001f04ff7812 */ /* 0x000fe2000780c0ff */
[C---:B------:R-:W-:Y:S01]  /*3820*/  IMAD R5, R2.reuse, UR37, RZ ;  /* 0x0000002502057c24 */ /* 0x040fe2000f8e02ff */
[C---:B------:R-:W-:Y:S01]  /*3830*/  ISETP.NE.AND P2, PT, R3.reuse, RZ, PT ;  /* 0x000000ff0300720c */ /* 0x040fe20003f45270 */
[----:B------:R-:W-:Y:S01]  /*3840*/  ULDC UR5, c[0x0][0x658] ;  /* 0x0001960000057ab9 */ /* 0x000fe20000000800 */
[----:B------:R-:W-:Y:S01]  /*3850*/  ISETP.NE.OR P0, PT, R3, RZ, !P0 ;  /* 0x000000ff0300720c */ /* 0x000fe20004705670 */
[----:B------:R-:W-:Y:S01]  /*3860*/  IMAD.WIDE.U32 R2, R2, UR36, RZ ;  /* 0x0000002402027c25 */ /* 0x000fe2000f8e00ff */
[----:B------:R-:W-:Y:S01]  /*3870*/  UMOV UR6, 0xffffffff ;  /* 0xffffffff00067882 */ /* 0x000fe20000000000 */
[----:B------:R-:W-:Y:S01]  /*3880*/  BSSY B0, `(.L_x_56) ;  /* 0x00000c6000007945 */ /* 0x000fe20003800000 */
[----:B------:R-:W-:Y:S01]  /*3890*/  USHF.L.U32 UR6, UR6, UR5, URZ ;  /* 0x0000000506067299 */ /* 0x000fe2000800063f */
[----:B------:R-:W-:Y:S01]  /*38a0*/  IMAD.MOV.U32 R11, RZ, RZ, 0x1 ;  /* 0x00000001ff0b7424 */ /* 0x000fe200078e00ff */
[----:B------:R-:W-:Y:S01]  /*38b0*/  LOP3.LUT R9, R16, 0x2, RZ, 0xfc, !PT ;  /* 0x0000000210097812 */ /* 0x000fe200078efcff */
[----:B------:R-:W-:Y:S01]  /*38c0*/  IMAD.MOV.U32 R0, RZ, RZ, 0x1 ;  /* 0x00000001ff007424 */ /* 0x000fe200078e00ff */
[----:B------:R-:W-:Y:S01]  /*38d0*/  ULDC UR4, c[0x0][0x600] ;  /* 0x0001800000047ab9 */ /* 0x000fe20000000800 */
[----:B------:R-:W-:Y:S01]  /*38e0*/  IMAD.MOV.U32 R8, RZ, RZ, RZ ;  /* 0x000000ffff087224 */ /* 0x000fe200078e00ff */
[----:B------:R-:W-:Y:S01]  /*38f0*/  UMOV UR7, 0x1 ;  /* 0x0000000100077882 */ /* 0x000fe20000000000 */
[----:B------:R-:W-:Y:S01]  /*3900*/  IMAD.IADD R10, R5, 0x1, R3 ;  /* 0x00000001050a7824 */ /* 0x000fe200078e0203 */
[----:B------:R-:W-:-:S02]  /*3910*/  UIADD3 UR19, UR40, 0x1, URZ ;  /* 0x0000000128137890 */ /* 0x000fc4000fffe03f */
[----:B------:R-:W-:Y:S02]  /*3920*/  UIADD3 UR15, UR4, -0x1, URZ ;  /* 0xffffffff040f7890 */ /* 0x000fe4000fffe03f */
[----:B------:R-:W-:Y:S02]  /*3930*/  USHF.L.U32 UR17, UR7, UR5, URZ ;  /* 0x0000000507117299 */ /* 0x000fe4000800063f */
[----:B------:R-:W-:Y:S01]  /*3940*/  ULOP3.LUT UR16, URZ, UR6, URZ, 0x33, !UPT ;  /* 0x000000063f107292 */ /* 0x000fe2000f8e333f */
[----:B------:R-:W-:Y:S01]  /*3950*/  ULDC.64 UR20, c[0x0][0x198] ;  /* 0x0000660000147ab9 */ /* 0x000fe20000000a00 */
[C---:B0-----:R-:W-:Y:S02]  /*3960*/  IMAD.SHL.U32 R13, R12.reuse, 0x8, RZ ;  /* 0x000000080c0d7824 */ /* 0x041fe400078e00ff */
[----:B------:R-:W-:-:S03]  /*3970*/  IMAD.SHL.U32 R12, R12, 0x200, RZ ;  /* 0x000002000c0c7824 */ /* 0x000fc600078e00ff */
[----:B------:R-:W-:Y:S02]  /*3980*/  LOP3.LUT R13, R13, 0x8, RZ, 0xc0, !PT ;  /* 0x000000080d0d7812 */ /* 0x000fe400078ec0ff */
[----:B------:R-:W-:-:S07]  /*3990*/  LOP3.LUT R12, R12, 0x200, RZ, 0xc0, !PT ;  /* 0x000002000c0c7812 */ /* 0x000fce00078ec0ff */
.L_x_68:
[----:B------:R-:W-:-:S03]  /*39a0*/  UMOV UR4, 0xffffffff ;  /* 0xffffffff00047882 */ /* 0x000fc60000000000 */
[----:B------:R-:W-:Y:S05]  /*39b0*/  BRA.DIV UR4, `(.L_x_57) ;  /* 0x0000001a04707947 */ /* 0x000fea000b800000 */
[----:B------:R-:W-:-:S13]  /*39c0*/  ELECT P6, URZ, PT ;  /* 0x00000000003f782f */ /* 0x000fda00038c0000 */
.L_x_99:
[----:B------:R-:W0:Y:S01]  /*39d0*/  LDC R4, c[0x0][0x28c] ;  /* 0x0000a300ff047b82 */ /* 0x000e220000000800 */
[----:B------:R-:W-:Y:S01]  /*39e0*/  BSSY B1, `(.L_x_58) ;  /* 0x0000039000017945 */ /* 0x000fe20003800000 */
[----:B0-----:R-:W-:-:S13]  /*39f0*/  ISETP.LT.OR P6, PT, R4, 0x1, !P6 ;  /* 0x000000010400780c */ /* 0x001fda00077c1670 */
[----:B------:R-:W-:Y:S05]  /*3a00*/  @P6 BRA `(.L_x_59) ;  /* 0x0000000000d86947 */ /* 0x000fea0003800000 */
[----:B------:R-:W-:Y:S02]  /*3a10*/  IMAD R22, R22, 0x10, R13 ;  /* 0x0000001016167824 */ /* 0x000fe400078e020d */
[----:B------:R-:W-:Y:S02]  /*3a20*/  IMAD.SHL.U32 R32, R32, 0x40, RZ ;  /* 0x0000004020207824 */ /* 0x000fe400078e00ff */
[----:B------:R-:W-:Y:S02]  /*3a30*/  IMAD.MOV.U32 R20, RZ, RZ, RZ ;  /* 0x000000ffff147224 */ /* 0x000fe400078e00ff */
[----:B------:R-:W-:Y:S02]  /*3a40*/  IMAD.U32 R21, RZ, RZ, UR19 ;  /* 0x00000013ff157e24 */ /* 0x000fe4000f8e00ff */
[----:B------:R-:W-:Y:S02]  /*3a50*/  IMAD.MOV.U32 R4, RZ, RZ, R0 ;  /* 0x000000ffff047224 */ /* 0x000fe400078e0000 */
[----:B------:R-:W-:-:S07]  /*3a60*/  IMAD.MOV.U32 R5, RZ, RZ, R8 ;  /* 0x000000ffff057224 */ /* 0x000fce00078e0008 */
.L_x_63:
[----:B------:R-:W0:Y:S01]  /*3a70*/  S2R R7, SR_CgaCtaId ;  /* 0x0000000000077919 */ /* 0x000e220000008800 */
[----:B------:R-:W-:-:S04]  /*3a80*/  MOV R6, 0x400 ;  /* 0x0000040000067802 */ /* 0x000fc80000000f00 */
[----:B0-----:R-:W-:Y:S02]  /*3a90*/  LEA R14, R7, R6, 0x18 ;  /* 0x00000006070e7211 */ /* 0x001fe400078ec0ff */
[----:B------:R-:W-:Y:S01]  /*3aa0*/  SHF.L.U32 R6, R4, 0x1f, RZ ;  /* 0x0000001f04067819 */ /* 0x000fe200000006ff */
[----:B------:R-:W0:Y:S02]  /*3ab0*/  @!P2 LDC R7, c[0x0][0x500] ;  /* 0x00014000ff07ab82 */ /* 0x000e240000000800 */
[----:B------:R-:W-:-:S04]  /*3ac0*/  IMAD R15, R5, 0x8, R14 ;  /* 0x00000008050f7824 */ /* 0x000fc800078e020e */
[----:B------:R-:W1:Y:S02]  /*3ad0*/  SYNCS.PHASECHK.TRANS64.TRYWAIT P1, [R15+URZ+0xb0], R6 ;  /* 0x0000b0060f0075a7 */ /* 0x000e64000802017f */
[----:B-1----:R-:W-:Y:S05]  /*3ae0*/  @!P1 BRA `(.L_x_60) ;  /* 0x0000001800449947 */ /* 0x002fea0003800000 */
.L_x_100:
[----:B-1----:R-:W-:Y:S01]  /*3af0*/  PRMT R6, R9, 0x9910, RZ ;  /* 0x0000991009067816 */ /* 0x002fe200000000ff */
[----:B0-----:R0:W-:Y:S03]  /*3b00*/  @!P2 SYNCS.ARRIVE.TRANS64 RZ, [R15+URZ], R7 ;  /* 0x000000070fffa9a7 */ /* 0x0011e6000800003f */
[----:B------:R-:W-:-:S13]  /*3b10*/  ISETP.NE.AND P1, PT, R6, 0x2, PT ;  /* 0x000000020600780c */ /* 0x000fda0003f25270 */
[----:B0-----:R-:W-:Y:S05]  /*3b20*/  @P1 BRA `(.L_x_61) ;  /* 0x0000000000041947 */ /* 0x001fea0003800000 */
[----:B------:R-:W-:Y:S01]  /*3b30*/  BPT.TRAP 0x1 ;  /* 0x000000040000795c */ /* 0x000fe20000300000 */
.L_x_61:
[----:B------:R-:W-:Y:S05]  /*3b40*/  @P0 BRA `(.L_x_62) ;  /* 0x0000000000040947 */ /* 0x000fea0003800000 */
[----:B------:R-:W-:Y:S01]  /*3b50*/  BPT.TRAP 0x1 ;  /* 0x000000040000795c */ /* 0x000fe20000300000 */
.L_x_62:
[----:B------:R-:W-:Y:S01]  /*3b60*/  IMAD R6, R5, 0x400, R12 ;  /* 0x0000040005067824 */ /* 0x000fe200078e020c */
[----:B------:R-:W-:Y:S01]  /*3b70*/  R2UR UR9, R15 ;  /* 0x000000000f0972ca */ /* 0x000fe200000e0000 */
[--C-:B------:R-:W-:Y:S01]  /*3b80*/  IMAD R7, R5, 0x2000, R14.reuse ;  /* 0x0000200005077824 */ /* 0x100fe200078e020e */
[----:B------:R-:W-:Y:S01]  /*3b90*/  UIADD3 UR4, UP0, UR20, 0xf0, URZ ;  /* 0x000000f014047890 */ /* 0x000fe2000ff1e03f */
[----:B------:R-:W-:Y:S01]  /*3ba0*/  IMAD R6, R6, 0x2, R14 ;  /* 0x0000000206067824 */ /* 0x000fe200078e020e */
[----:B------:R-:W-:Y:S01]  /*3bb0*/  R2UR UR11, R32 ;  /* 0x00000000200b72ca */ /* 0x000fe200000e0000 */
[----:B------:R-:W-:Y:S01]  /*3bc0*/  VIADD R21, R21, 0xffffffff ;  /* 0xffffffff15157836 */ /* 0x000fe20000000000 */
[----:B------:R-:W-:Y:S01]  /*3bd0*/  R2UR UR5, R7 ;  /* 0x00000000070572ca */ /* 0x000fe200000e0000 */
[----:B------:R-:W-:Y:S01]  /*3be0*/  UIADD3 UR22, UP1, UR20, 0x1f0, URZ ;  /* 0x000001f014167890 */ /* 0x000fe2000ff3e03f */
[----:B------:R-:W-:Y:S01]  /*3bf0*/  R2UR UR8, R6 ;  /* 0x00000000060872ca */ /* 0x000fe200000e0000 */
[----:B------:R-:W-:Y:S01]  /*3c00*/  VIADD R5, R5, 0x1 ;  /* 0x0000000105057836 */ /* 0x000fe20000000000 */
[----:B------:R-:W-:Y:S01]  /*3c10*/  R2UR UR10, R20 ;  /* 0x00000000140a72ca */ /* 0x000fe200000e0000 */
[----:B------:R-:W-:Y:S01]  /*3c20*/  UIADD3.X UR23, URZ, UR21, URZ, UP1, !UPT ;  /* 0x000000153f177290 */ /* 0x000fe20008ffe43f */
[----:B------:R-:W-:Y:S01]  /*3c30*/  R2UR UR12, R23 ;  /* 0x00000000170c72ca */ /* 0x000fe200000e0000 */
[----:B------:R-:W-:Y:S01]  /*3c40*/  UMOV UR6, 0x0 ;  /* 0x0000000000067882 */ /* 0x000fe20000000000 */
[----:B------:R-:W-:Y:S01]  /*3c50*/  R2UR UR18, R22 ;  /* 0x00000000161272ca */ /* 0x000fe200000e0000 */
[----:B------:R-:W-:Y:S01]  /*3c60*/  UMOV UR7, 0x10000000 ;  /* 0x1000000000077882 */ /* 0x000fe20000000000 */
[----:B------:R-:W-:Y:S01]  /*3c70*/  ISETP.GT.AND P3, PT, R21, 0x1, PT ;  /* 0x000000011500780c */ /* 0x000fe20003f64270 */
[----:B------:R-:W-:Y:S01]  /*3c80*/  UMOV UR24, 0x30000 ;  /* 0x0003000000187882 */ /* 0x000fe20000000000 */
[C---:B------:R-:W-:Y:S01]  /*3c90*/  ISETP.NE.AND P1, PT, R5.reuse, 0x16, PT ;  /* 0x000000160500780c */ /* 0x040fe20003f25270 */
[----:B------:R-:W-:Y:S01]  /*3ca0*/  UIADD3 UR13, UR5, 0x280, URZ ;  /* 0x00000280050d7890 */ /* 0x000fe2000fffe03f */
[----:B------:R-:W-:Y:S01]  /*3cb0*/  VIADD R20, R20, 0x40 ;  /* 0x0000004014147836 */ /* 0x000fe20000000000 */
[----:B------:R-:W-:Y:S01]  /*3cc0*/  UIADD3.X UR5, URZ, UR21, URZ, UP0, !UPT ;  /* 0x000000153f057290 */ /* 0x000fe200087fe43f */
[----:B------:R-:W-:Y:S01]  /*3cd0*/  SEL R7, RZ, 0x1, P1 ;  /* 0x00000001ff077807 */ /* 0x000fe20000800000 */
[----:B------:R-:W-:Y:S01]  /*3ce0*/  UIADD3 UR14, UR8, 0x2c280, URZ ;  /* 0x0002c280080e7890 */ /* 0x000fe2000fffe03f */
[----:B------:R-:W-:-:S02]  /*3cf0*/  SEL R5, R5, RZ, P1 ;  /* 0x000000ff05057207 */ /* 0x000fc40000800000 */
[----:B------:R-:W-:Y:S01]  /*3d00*/  UMOV UR8, UR13 ;  /* 0x0000000d00087c82 */ /* 0x000fe20008000000 */
[----:B------:R-:W-:-:S03]  /*3d10*/  LOP3.LUT R4, R4, R7, RZ, 0x3c, !PT ;  /* 0x0000000704047212 */ /* 0x000fc600078e3cff */
[----:B------:R0:W-:Y:S02]  /*3d20*/  UTMALDG.3D [UR8], [UR4], desc[UR6] ;  /* 0x00000608040075b4 */ /* 0x0001e40008011000 */
[----:B0-----:R-:W-:Y:S01]  /*3d30*/  UMOV UR8, UR14 ;  /* 0x0000000e00087c82 */ /* 0x001fe20008000000 */
[----:B------:R-:W-:Y:S02]  /*3d40*/  UMOV UR11, UR18 ;  /* 0x00000012000b7c82 */ /* 0x000fe40008000000 */
[----:B------:R0:W-:Y:S02]  /*3d50*/  UTMALDG.3D.MULTICAST [UR8], [UR22], UR24, desc[UR6] ;  /* 0x00000608160073b4 */ /* 0x0001e40008011818 */
[----:B0-----:R-:W-:Y:S05]  /*3d60*/  @P3 BRA `(.L_x_63) ;  /* 0xfffffffc00403947 */ /* 0x001fea000383ffff */
.L_x_59:
[----:B------:R-:W-:Y:S05]  /*3d70*/  BSYNC B1 ;  /* 0x0000000000017941 */ /* 0x000fea0003800000 */
.L_x_58:
[----:B------:R-:W-:Y:S01]  /*3d80*/  LOP3.LUT P4, RZ, R11, 0xff, RZ, 0xc0, !PT ;  /* 0x000000ff0bff7812 */ /* 0x000fe2000788c0ff */
[----:B------:R-:W-:Y:S01]  /*3d90*/  VIADD R8, R8, UR40 ;  /* 0x0000002808087c36 */ /* 0x000fe20008000000 */
[----:B------:R-:W-:Y:S01]  /*3da0*/  ULDC.64 UR4, c[0x0][0x650] ;  /* 0x0001940000047ab9 */ /* 0x000fe20000000a00 */
[----:B------:R-:W-:Y:S01]  /*3db0*/  IMAD.U32 R7, RZ, RZ, UR40 ;  /* 0x00000028ff077e24 */ /* 0x000fe2000f8e00ff */
[----:B------:R-:W-:Y:S01]  /*3dc0*/  UISETP.GE.U32.AND UP0, UPT, UR40, 0x16, UPT ;  /* 0x000000162800788c */ /* 0x000fe2000bf06070 */
[----:B------:R-:W-:Y:S01]  /*3dd0*/  BSSY B1, `(.L_x_64) ;  /* 0x000006e000017945 */ /* 0x000fe20003800000 */
[----:B------:R-:W-:Y:S01]  /*3de0*/  ISETP.GT.U32.AND P1, PT, R8, 0x15, PT ;  /* 0x000000150800780c */ /* 0x000fe20003f24070 */
[----:B------:R-:W-:Y:S01]  /*3df0*/  IMAD.MOV.U32 R32, RZ, RZ, -0x1 ;  /* 0xffffffffff207424 */ /* 0x000fe200078e00ff */
[----:B------:R-:W-:Y:S01]  /*3e00*/  PRMT R11, RZ, 0x7610, R11 ;  /* 0x00007610ff0b7816 */ /* 0x000fe2000000000b */
[----:B------:R-:W-:Y:S01]  /*3e10*/  IMAD.MOV.U32 R22, RZ, RZ, -0x1 ;  /* 0xffffffffff167424 */ /* 0x000fe200078e00ff */
[----:B------:R-:W-:Y:S01]  /*3e20*/  ISETP.LT.U32.AND P1, PT, R7, 0x16, P1 ;  /* 0x000000160700780c */ /* 0x000fe20000f21070 */
[----:B------:R-:W-:Y:S01]  /*3e30*/  IMAD.MOV.U32 R23, RZ, RZ, -0x1 ;  /* 0xffffffffff177424 */ /* 0x000fe200078e00ff */
[----:B------:R-:W-:Y:S01]  /*3e40*/  PLOP3.LUT P3, PT, PT, PT, UP0, 0x80, 0x0 ;  /* 0x000000000000781c */ /* 0x000fe20003f6f008 */
[----:B------:R-:W0:Y:S01]  /*3e50*/  @P4 S2R R5, SR_CgaCtaId ;  /* 0x0000000000054919 */ /* 0x000e220000008800 */
[----:B------:R-:W-:-:S04]  /*3e60*/  @P4 MOV R4, 0x400 ;  /* 0x0000040000044802 */ /* 0x000fc80000000f00 */
[----:B0-----:R-:W-:Y:S01]  /*3e70*/  @P4 LEA R6, R5, R4, 0x18 ;  /* 0x0000000405064211 */ /* 0x001fe200078ec0ff */
[----:B------:R-:W-:-:S03]  /*3e80*/  IMAD.WIDE.U32 R4, R8, -0x45d1745d, RZ ;  /* 0xba2e8ba308047825 */ /* 0x000fc600078e00ff */
[----:B------:R0:W-:Y:S01]  /*3e90*/  @P4 SYNCS.ARRIVE.TRANS64.A1T0 RZ, [R6+URZ+0x198], RZ ;  /* 0x000198ff06ff49a7 */ /* 0x0001e2000810003f */
[----:B------:R-:W-:Y:S02]  /*3ea0*/  IADD3 R18, P4, R18, R2, RZ ;  /* 0x0000000212127210 */ /* 0x000fe40007f9e0ff */
[----:B------:R-:W-:Y:S02]  /*3eb0*/  SHF.R.U32.HI R7, RZ, 0x4, R5 ;  /* 0x00000004ff077819 */ /* 0x000fe40000011605 */
[----:B------:R-:W-:Y:S01]  /*3ec0*/  SEL R5, RZ, 0x1, !P1 ;  /* 0x00000001ff057807 */ /* 0x000fe20004800000 */
[----:B------:R-:W-:Y:S01]  /*3ed0*/  IMAD.X R17, R17, 0x1, R10, P4 ;  /* 0x0000000111117824 */ /* 0x000fe200020e060a */
[----:B------:R-:W-:Y:S01]  /*3ee0*/  ISETP.GE.U32.AND P1, PT, R18, UR4, PT ;  /* 0x0000000412007c0c */ /* 0x000fe2000bf26070 */
[----:B------:R-:W-:Y:S01]  /*3ef0*/  IMAD R8, R7, -0x16, R8 ;  /* 0xffffffea07087824 */ /* 0x000fe200078e0208 */
[----:B------:R-:W-:Y:S02]  /*3f00*/  LOP3.LUT R0, R0, R5, RZ, 0x3c, !PT ;  /* 0x0000000500007212 */ /* 0x000fe400078e3cff */
[----:B------:R-:W-:-:S02]  /*3f10*/  ISETP.GE.U32.AND.EX P1, PT, R17, UR5, PT, P1 ;  /* 0x0000000511007c0c */ /* 0x000fc4000bf26110 */
[----:B------:R-:W-:Y:S02]  /*3f20*/  @P3 LOP3.LUT R0, R0, 0x1, R7, 0x78, !PT ;  /* 0x0000000100003812 */ /* 0x000fe400078e7807 */
[----:B------:R-:W-:-:S09]  /*3f30*/  PRMT R4, RZ, 0x7610, R4 ;  /* 0x00007610ff047816 */ /* 0x000fd20000000004 */
[----:B0-----:R-:W-:Y:S05]  /*3f40*/  @P1 BRA `(.L_x_65) ;  /* 0x0000000400581947 */ /* 0x001fea0003800000 */
[----:B------:R-:W0:Y:S01]  /*3f50*/  S2R R14, SR_CTAID.X ;  /* 0x00000000000e7919 */ /* 0x000e220000002500 */
[----:B------:R-:W-:Y:S01]  /*3f60*/  ULDC.64 UR4, c[0x0][0x628] ;  /* 0x00018a0000047ab9 */ /* 0x000fe20000000a00 */
[----:B------:R-:W-:Y:S01]  /*3f70*/  ULDC UR7, c[0x0][0x630] ;  /* 0x00018c0000077ab9 */ /* 0x000fe20000000800 */
[----:B------:R-:W-:Y:S01]  /*3f80*/  ISETP.NE.U32.AND P1, PT, RZ, UR4, PT ;  /* 0x00000004ff007c0c */ /* 0x000fe2000bf25070 */
[----:B------:R-:W1:Y:S01]  /*3f90*/  S2R R15, SR_CTAID.Y ;  /* 0x00000000000f7919 */ /* 0x000e620000002600 */
[----:B------:R-:W-:Y:S01]  /*3fa0*/  ULDC UR8, c[0x0][0x150] ;  /* 0x0000540000087ab9 */ /* 0x000fe20000000800 */
[----:B------:R-:W-:Y:S01]  /*3fb0*/  IMAD.MOV.U32 R4, RZ, RZ, R18 ;  /* 0x000000ffff047224 */ /* 0x000fe200078e0012 */
[----:B------:R-:W-:Y:S01]  /*3fc0*/  ISETP.NE.AND.EX P1, PT, RZ, UR5, PT, P1 ;  /* 0x00000005ff007c0c */ /* 0x000fe2000bf25310 */
[----:B------:R-:W-:Y:S01]  /*3fd0*/  IMAD.MOV.U32 R5, RZ, RZ, R17 ;  /* 0x000000ffff057224 */ /* 0x000fe200078e0011 */
[----:B0-----:R-:W-:-:S11]  /*3fe0*/  I2FP.F32.U32 R20, R14 ;  /* 0x0000000e00147245 */ /* 0x001fd60000201000 */
[----:B------:R-:W-:Y:S05]  /*3ff0*/  @!P1 BRA `(.L_x_66) ;  /* 0x0000000000289947 */ /* 0x000fea0003800000 */
[----:B------:R-:W-:Y:S02]  /*4000*/  ULDC UR6, c[0x0][0x634] ;  /* 0x00018d0000067ab9 */ /* 0x000fe40000000800 */
[----:B------:R-:W-:-:S05]  /*4010*/  IADD3 R5, P1, R18, UR6, RZ ;  /* 0x0000000612057c10 */ /* 0x000fca000ff3e0ff */
[----:B------:R-:W-:-:S04]  /*4020*/  IMAD.X R21, RZ, RZ, R17, P1 ;  /* 0x000000ffff157224 */ /* 0x000fc800008e0611 */
[----:B------:R-:W-:-:S04]  /*4030*/  IMAD.WIDE.U32 R6, R21, UR4, RZ ;  /* 0x0000000415067c25 */ /* 0x000fc8000f8e00ff */
[----:B------:R-:W-:-:S04]  /*4040*/  IMAD.WIDE.U32 R6, P1, R5, UR5, R6 ;  /* 0x0000000505067c25 */ /* 0x000fc8000f820006 */
[----:B------:R-:W-:-:S04]  /*4050*/  IMAD.WIDE.U32 R4, R5, UR4, RZ ;  /* 0x0000000405047c25 */ /* 0x000fc8000f8e00ff */
[----:B------:R-:W-:Y:S01]  /*4060*/  IMAD.MOV.U32 R4, RZ, RZ, R7 ;  /* 0x000000ffff047224 */ /* 0x000fe200078e0007 */
[----:B------:R-:W-:Y:S01]  /*4070*/  IADD3 RZ, P3, R5, R6, RZ ;  /* 0x0000000605ff7210 */ /* 0x000fe20007f7e0ff */
[----:B------:R-:W-:-:S04]  /*4080*/  IMAD.X R5, RZ, RZ, RZ, P1 ;  /* 0x000000ffff057224 */ /* 0x000fc800008e06ff */
[----:B------:R-:W-:-:S08]  /*4090*/  IMAD.WIDE.U32.X R4, R21, UR5, R4, P3 ;  /* 0x0000000515047c25 */ /* 0x000fd000098e0404 */
.L_x_66:
[--C-:B------:R-:W-:Y:S01]  /*40a0*/  SHF.R.U64 R23, R4, UR7, R5.reuse ;  /* 0x0000000704177c19 */ /* 0x100fe20008001205 */
[----:B------:R-:W-:Y:S01]  /*40b0*/  FMUL R20, R20, UR8 ;  /* 0x0000000814147c20 */ /* 0x000fe20008400000 */
[----:B------:R-:W-:Y:S01]  /*40c0*/  SHF.R.U32.HI R4, RZ, UR7, R5 ;  /* 0x00000007ff047c19 */ /* 0x000fe20008011605 */
[----:B------:R-:W0:Y:S01]  /*40d0*/  LDC R25, c[0x0][0x144] ;  /* 0x00005100ff197b82 */ /* 0x000e220000000800 */
[----:B------:R-:W-:Y:S01]  /*40e0*/  IADD3 R21, P1, RZ, -R23, RZ ;  /* 0x80000017ff157210 */ /* 0x000fe20007f3e0ff */
[----:B------:R-:W-:Y:S01]  /*40f0*/  ULDC UR6, c[0x0][0x154] ;  /* 0x0000550000067ab9 */ /* 0x000fe20000000800 */
[----:B-1----:R-:W-:Y:S01]  /*4100*/  I2FP.F32.U32 R5, R15 ;  /* 0x0000000f00057245 */ /* 0x002fe20000201000 */
[----:B------:R-:W1:Y:S01]  /*4110*/  F2I.U32.TRUNC.NTZ R20, R20 ;  /* 0x0000001400147305 */ /* 0x000e62000020f000 */
[----:B------:R-:W-:Y:S01]  /*4120*/  ULDC.64 UR4, c[0x0][0x620] ;  /* 0x0001880000047ab9 */ /* 0x000fe20000000a00 */
[----:B------:R-:W-:Y:S01]  /*4130*/  IMAD.X R4, RZ, RZ, ~R4, P1 ;  /* 0x000000ffff047224 */ /* 0x000fe200008e0e04 */
[----:B------:R-:W-:Y:S01]  /*4140*/  ISETP.NE.AND P4, PT, R19, 0x1, PT ;  /* 0x000000011300780c */ /* 0x000fe20003f85270 */
[----:B------:R-:W-:Y:S01]  /*4150*/  FMUL R6, R5, UR6 ;  /* 0x0000000605067c20 */ /* 0x000fe20008400000 */
[----:B------:R-:W2:Y:S01]  /*4160*/  LDC R22, c[0x0][0x148] ;  /* 0x00005200ff167b82 */ /* 0x000ea20000000800 */
[----:B------:R-:W-:Y:S01]  /*4170*/  IMAD R4, R4, UR4, RZ ;  /* 0x0000000404047c24 */ /* 0x000fe2000f8e02ff */
[----:B------:R-:W-:Y:S01]  /*4180*/  ULDC.64 UR6, c[0x0][0x640] ;  /* 0x0001900000067ab9 */ /* 0x000fe20000000a00 */
[----:B------:R-:W-:Y:S01]  /*4190*/  IMAD.MOV.U32 R5, RZ, RZ, R17 ;  /* 0x000000ffff057224 */ /* 0x000fe200078e0011 */
[----:B------:R-:W-:Y:S01]  /*41a0*/  ISETP.NE.U32.AND P1, PT, RZ, UR6, PT ;  /* 0x00000006ff007c0c */ /* 0x000fe2000bf25070 */
[----:B------:R-:W3:Y:S01]  /*41b0*/  F2I.U32.TRUNC.NTZ R6, R6 ;  /* 0x0000000600067305 */ /* 0x000ee2000020f000 */
[----:B------:R-:W-:-:S02]  /*41c0*/  IMAD R7, R21, UR5, R4 ;  /* 0x0000000515077c24 */ /* 0x000fc4000f8e0204 */
[----:B------:R-:W-:Y:S01]  /*41d0*/  IMAD.MOV.U32 R4, RZ, RZ, R18 ;  /* 0x000000ffff047224 */ /* 0x000fe200078e0012 */
[----:B------:R-:W-:Y:S01]  /*41e0*/  ISETP.NE.AND.EX P1, PT, RZ, UR7, PT, P1 ;  /* 0x00000007ff007c0c */ /* 0x000fe2000bf25310 */
[----:B-1----:R-:W-:Y:S02]  /*41f0*/  IMAD.MOV R20, RZ, RZ, -R20 ;  /* 0x000000ffff147224 */ /* 0x002fe400078e0a14 */
[----:B------:R-:W-:Y:S01]  /*4200*/  IMAD.WIDE.U32 R4, R21, UR4, R4 ;  /* 0x0000000415047c25 */ /* 0x000fe2000f8e0004 */
[----:B------:R-:W-:-:S03]  /*4210*/  ULDC UR4, c[0x0][0x618] ;  /* 0x0001860000047ab9 */ /* 0x000fc60000000800 */
[----:B------:R-:W-:Y:S02]  /*4220*/  IMAD.IADD R5, R5, 0x1, R7 ;  /* 0x0000000105057824 */ /* 0x000fe400078e0207 */
[----:B0-----:R-:W-:-:S03]  /*4230*/  IMAD R14, R25, R20, R14 ;  /* 0x00000014190e7224 */ /* 0x001fc600078e020e */
[--C-:B------:R-:W-:Y:S01]  /*4240*/  SHF.R.U64 R20, R4, UR4, R5.reuse ;  /* 0x0000000404147c19 */ /* 0x100fe20008001205 */
[----:B---3--:R-:W-:Y:S01]  /*4250*/  IMAD.MOV R4, RZ, RZ, -R6 ;  /* 0x000000ffff047224 */ /* 0x008fe200078e0a06 */
[----:B------:R-:W-:Y:S01]  /*4260*/  SHF.R.U32.HI R5, RZ, UR4, R5 ;  /* 0x00000004ff057c19 */ /* 0x000fe20008011605 */
[----:B------:R-:W-:Y:S02]  /*4270*/  ULDC UR4, c[0x0][0x608] ;  /* 0x0001820000047ab9 */ /* 0x000fe40000000800 */
[----:B--2---:R-:W-:Y:S01]  /*4280*/  @P4 IMAD R14, R22, R4, R15 ;  /* 0x00000004160e4224 */ /* 0x004fe200078e020f */
[--C-:B------:R-:W-:Y:S02]  /*4290*/  SHF.R.U64 R22, R20, UR4, R5.reuse ;  /* 0x0000000414167c19 */ /* 0x100fe40008001205 */
[----:B------:R-:W-:Y:S01]  /*42a0*/  SHF.R.U32.HI R5, RZ, UR4, R5 ;  /* 0x00000004ff057c19 */ /* 0x000fe20008011605 */
[----:B------:R-:W-:-:S03]  /*42b0*/  ULDC UR4, c[0x0][0x658] ;  /* 0x0001960000047ab9 */ /* 0x000fc60000000800 */
[--C-:B------:R-:W-:Y:S02]  /*42c0*/  SHF.R.U64 R15, R22, UR4, R5.reuse ;  /* 0x00000004160f7c19 */ /* 0x100fe40008001205 */
[----:B------:R-:W-:-:S03]  /*42d0*/  SHF.R.U32.HI R21, RZ, UR4, R5 ;  /* 0x00000004ff157c19 */ /* 0x000fc60008011605 */
[----:B------:R-:W-:Y:S02]  /*42e0*/  IMAD.MOV.U32 R6, RZ, RZ, R15 ;  /* 0x000000ffff067224 */ /* 0x000fe400078e000f */
[----:B------:R-:W-:Y:S01]  /*42f0*/  IMAD.MOV.U32 R5, RZ, RZ, R21 ;  /* 0x000000ffff057224 */ /* 0x000fe200078e0015 */
[----:B------:R-:W-:Y:S06]  /*4300*/  @!P1 BRA `(.L_x_67) ;  /* 0x00000000002c9947 */ /* 0x000fec0003800000 */
        /* <DEDUP_REMOVED lines=9> */
[----:B------:R-:W-:-:S04]  /*43a0*/  IMAD.WIDE.U32.X R4, R21, UR7, R4, P3 ;  /* 0x0000000715047c25 */ /* 0x000fc800098e0404 */
[----:B------:R-:W-:-:S07]  /*43b0*/  IMAD.MOV.U32 R6, RZ, RZ, R4 ;  /* 0x000000ffff067224 */ /* 0x000fce00078e0004 */
.L_x_67:
[----:B------:R-:W-:Y:S01]  /*43c0*/  ULDC UR4, c[0x0][0x648] ;  /* 0x0001920000047ab9 */ /* 0x000fe20000000800 */
[----:B------:R-:W-:Y:S01]  /*43d0*/  LOP3.LUT R4, R22, UR16, RZ, 0xc0, !PT ;  /* 0x0000001016047c12 */ /* 0x000fe2000f8ec0ff */
[----:B------:R-:W-:Y:S01]  /*43e0*/  ULDC UR5, c[0x0][0x610] ;  /* 0x0001840000057ab9 */ /* 0x000fe20000000800 */
[----:B------:R-:W-:Y:S01]  /*43f0*/  SHF.R.U64 R5, R6, UR4, R5 ;  /* 0x0000000406057c19 */ /* 0x000fe20008001205 */
[----:B------:R-:W-:Y:S01]  /*4400*/  ULDC UR4, c[0x0][0x638] ;  /* 0x00018e0000047ab9 */ /* 0x000fe20000000800 */
[----:B------:R-:W-:-:S03]  /*4410*/  LOP3.LUT R20, R20, UR15, RZ, 0xc0, !PT ;  /* 0x0000000f14147c12 */ /* 0x000fc6000f8ec0ff */
[----:B------:R-:W-:Y:S02]  /*4420*/  IMAD.MOV R6, RZ, RZ, -R5 ;  /* 0x000000ffff067224 */ /* 0x000fe400078e0a05 */
[----:B------:R-:W-:Y:S02]  /*4430*/  IMAD R5, R5, UR17, R4 ;  /* 0x0000001105057c24 */ /* 0x000fe4000f8e0204 */
[----:B------:R-:W-:Y:S01]  /*4440*/  IMAD R15, R6, UR4, R15 ;  /* 0x00000004060f7c24 */ /* 0x000fe2000f8e020f */
[----:B------:R-:W-:Y:S01]  /*4450*/  ULDC UR4, c[0x0][0x600] ;  /* 0x0001800000047ab9 */ /* 0x000fe20000000800 */
[----:B------:R-:W-:Y:S02]  /*4460*/  IMAD R14, R5, UR5, R14 ;  /* 0x00000005050e7c24 */ /* 0x000fe4000f8e020e */
[----:B------:R-:W-:Y:S02]  /*4470*/  IMAD R15, R15, UR4, R20 ;  /* 0x000000040f0f7c24 */ /* 0x000fe4000f8e0214 */
[----:B------:R-:W-:-:S03]  /*4480*/  IMAD.MOV.U32 R4, RZ, RZ, 0x1 ;  /* 0x00000001ff047424 */ /* 0x000fc600078e00ff */
[----:B------:R-:W-:Y:S02]  /*4490*/  SEL R22, R15, R14, !P4 ;  /* 0x0000000e0f167207 */ /* 0x000fe40006000000 */
[----:B------:R-:W-:-:S07]  /*44a0*/  SEL R32, R14, R15, !P4 ;  /* 0x0000000f0e207207 */ /* 0x000fce0006000000 */
.L_x_65:
[----:B------:R-:W-:Y:S05]  /*44b0*/  BSYNC B1 ;  /* 0x0000000000017941 */ /* 0x000fea0003800000 */
.L_x_64:
[----:B------:R-:W-:-:S13]  /*44c0*/  LOP3.LUT P1, RZ, R4, 0xff, RZ, 0xc0, !PT ;  /* 0x000000ff04ff7812 */ /* 0x000fda000782c0ff */
[----:B------:R-:W-:Y:S05]  /*44d0*/  @P1 BRA `(.L_x_68) ;  /* 0xfffffff400301947 */ /* 0x000fea000383ffff */
[----:B------:R-:W-:Y:S05]  /*44e0*/  BSYNC B0 ;  /* 0x0000000000007941 */ /* 0x000fea0003800000 */
.L_x_56:
[----:B------:R-:W-:-:S03]  /*44f0*/  UMOV UR4, 0xffffffff ;  /* 0xffffffff00047882 */ /* 0x000fc60000000000 */
[----:B------:R-:W-:Y:S05]  /*4500*/  BRA.DIV UR4, `(.L_x_69) ;  /* 0x0000000e04d07947 */ /* 0x000fea000b800000 */
[----:B------:R-:W-:-:S13]  /*4510*/  ELECT P6, URZ, PT ;  /* 0x00000000003f782f */ /* 0x000fda00038c0000 */
.L_x_103:
[----:B------:R-:W-:Y:S04]  /*4520*/  BSSY B0, `(.L_x_70) ;  /* 0x00000cd000007945 */ /* 0x000fe80003800000 */
[----:B------:R-:W-:Y:S05]  /*4530*/  @!P6 BRA `(.L_x_71) ;  /* 0x0000000c002ce947 */ /* 0x000fea0003800000 */
[----:B------:R-:W-:-:S04]  /*4540*/  LOP3.LUT R16, R16, 0x2, RZ, 0xfc, !PT ;  /* 0x0000000210107812 */ /* 0x000fc800078efcff */
[----:B------:R-:W-:-:S13]  /*4550*/  ISETP.NE.AND P0, PT, R16, 0x3, PT ;  /* 0x000000031000780c */ /* 0x000fda0003f05270 */
[----:B------:R-:W-:Y:S05]  /*4560*/  @!P0 BRA `(.L_x_72) ;  /* 0x0000000000048947 */ /* 0x000fea0003800000 */
[----:B------:R-:W-:Y:S01]  /*4570*/  BPT.TRAP 0x1 ;  /* 0x000000040000795c */ /* 0x000fe20000300000 */
.L_x_72:
[----:B------:R-:W0:Y:S01]  /*4580*/  S2R R3, SR_CgaCtaId ;  /* 0x0000000000037919 */ /* 0x000e220000008800 */
[----:B------:R-:W-:-:S04]  /*4590*/  MOV R2, 0x400 ;  /* 0x0000040000027802 */ /* 0x000fc80000000f00 */
[----:B0-----:R-:W-:Y:S02]  /*45a0*/  LEA R3, R3, R2, 0x18 ;  /* 0x0000000203037211 */ /* 0x001fe400078ec0ff */
[----:B------:R-:W-:-:S03]  /*45b0*/  SHF.L.U32 R2, R0, 0x1f, RZ ;  /* 0x0000001f00027819 */ /* 0x000fc600000006ff */
[----:B------:R-:W-:-:S04]  /*45c0*/  VIADD R3, R3, 0xb0 ;  /* 0x000000b003037836 */ /* 0x000fc80000000000 */
[C---:B------:R-:W-:Y:S02]  /*45d0*/  IMAD R7, R8.reuse, 0x8, R3 ;  /* 0x0000000808077824 */ /* 0x040fe400078e0203 */
[----:B------:R-:W-:Y:S02]  /*45e0*/  VIADD R8, R8, 0x1 ;  /* 0x0000000108087836 */ /* 0x000fe40000000000 */
[----:B------:R-:W0:Y:S03]  /*45f0*/  SYNCS.PHASECHK.TRANS64.TRYWAIT P0, [R7+URZ], R2 ;  /* 0x00000002070075a7 */ /* 0x000e26000800017f */
[----:B------:R-:W-:-:S04]  /*4600*/  ISETP.NE.AND P1, PT, R8, 0x16, PT ;  /* 0x000000160800780c */ /* 0x000fc80003f25270 */
[----:B------:R-:W-:Y:S02]  /*4610*/  SEL R5, RZ, 0x1, P1 ;  /* 0x00000001ff057807 */ /* 0x000fe40000800000 */
[----:B------:R-:W-:Y:S02]  /*4620*/  SEL R8, R8, RZ, P1 ;  /* 0x000000ff08087207 */ /* 0x000fe40000800000 */
[----:B------:R-:W-:-:S03]  /*4630*/  LOP3.LUT R5, R0, R5, RZ, 0x3c, !PT ;  /* 0x0000000500057212 */ /* 0x000fc600078e3cff */
[----:B------:R-:W-:Y:S01]  /*4640*/  IMAD R9, R8, 0x8, R3 ;  /* 0x0000000808097824 */ /* 0x000fe200078e0203 */
[----:B------:R-:W-:Y:S01]  /*4650*/  SHF.L.U32 R4, R5, 0x1f, RZ ;  /* 0x0000001f05047819 */ /* 0x000fe200000006ff */
[----:B0-----:R-:W-:Y:S06]  /*4660*/  @!P0 BRA `(.L_x_73) ;  /* 0x0000000c00988947 */ /* 0x001fec0003800000 */
.L_x_104:
[----:B------:R-:W1:Y:S01]  /*4670*/  SYNCS.PHASECHK.TRANS64.TRYWAIT P0, [R9+URZ], R4 ;  /* 0x00000004090075a7 */ /* 0x000e62000800017f */
[----:B------:R-:W-:-:S05]  /*4680*/  VIADD R0, R8, 0x1 ;  /* 0x0000000108007836 */ /* 0x000fca0000000000 */
[----:B------:R-:W-:-:S04]  /*4690*/  ISETP.NE.AND P1, PT, R0, 0x16, PT ;  /* 0x000000160000780c */ /* 0x000fc80003f25270 */
[----:B0-----:R-:W-:Y:S02]  /*46a0*/  SEL R2, RZ, 0x1, P1 ;  /* 0x00000001ff027807 */ /* 0x001fe40000800000 */
[----:B------:R-:W-:Y:S02]  /*46b0*/  SEL R0, R0, RZ, P1 ;  /* 0x000000ff00007207 */ /* 0x000fe40000800000 */
[----:B------:R-:W-:-:S03]  /*46c0*/  LOP3.LUT R7, R5, R2, RZ, 0x3c, !PT ;  /* 0x0000000205077212 */ /* 0x000fc600078e3cff */
[----:B------:R-:W-:Y:S01]  /*46d0*/  IMAD R6, R0, 0x8, R3 ;  /* 0x0000000800067824 */ /* 0x000fe200078e0203 */
[----:B------:R-:W-:Y:S01]  /*46e0*/  SHF.L.U32 R5, R7, 0x1f, RZ ;  /* 0x0000001f07057819 */ /* 0x000fe200000006ff */
[----:B-1----:R-:W-:Y:S06]  /*46f0*/  @!P0 BRA `(.L_x_74) ;  /* 0x0000000c00888947 */ /* 0x002fec0003800000 */
.L_x_105:
[----:B------:R-:W1:Y:S01]  /*4700*/  SYNCS.PHASECHK.TRANS64.TRYWAIT P0, [R6+URZ], R5 ;  /* 0x00000005060075a7 */ /* 0x000e62000800017f */
[----:B------:R-:W-:-:S05]  /*4710*/  VIADD R0, R0, 0x1 ;  /* 0x0000000100007836 */ /* 0x000fca0000000000 */
[----:B------:R-:W-:-:S04]  /*4720*/  ISETP.NE.AND P1, PT, R0, 0x16, PT ;  /* 0x000000160000780c */ /* 0x000fc80003f25270 */
[----:B------:R-:W-:Y:S02]  /*4730*/  SEL R2, RZ, 0x1, P1 ;  /* 0x00000001ff027807 */ /* 0x000fe40000800000 */
[----:B------:R-:W-:Y:S02]  /*4740*/  SEL R0, R0, RZ, P1 ;  /* 0x000000ff00007207 */ /* 0x000fe40000800000 */
[----:B------:R-:W-:-:S03]  /*4750*/  LOP3.LUT R7, R7, R2, RZ, 0x3c, !PT ;  /* 0x0000000207077212 */ /* 0x000fc600078e3cff */
[----:B0-----:R-:W-:Y:S01]  /*4760*/  IMAD R9, R0, 0x8, R3 ;  /* 0x0000000800097824 */ /* 0x001fe200078e0203 */
[----:B------:R-:W-:Y:S01]  /*4770*/  SHF.L.U32 R4, R7, 0x1f, RZ ;  /* 0x0000001f07047819 */ /* 0x000fe200000006ff */
[----:B-1----:R-:W-:Y:S06]  /*4780*/  @!P0 BRA `(.L_x_75) ;  /* 0x0000000c00788947 */ /* 0x002fec0003800000 */
.L_x_106:
        /* <DEDUP_REMOVED lines=9> */
.L_x_107:
        /* <DEDUP_REMOVED lines=9> */
.L_x_108:
        /* <DEDUP_REMOVED lines=9> */
.L_x_109:
        /* <DEDUP_REMOVED lines=9> */
.L_x_110:
        /* <DEDUP_REMOVED lines=9> */
.L_x_111:
        /* <DEDUP_REMOVED lines=9> */
.L_x_112:
        /* <DEDUP_REMOVED lines=9> */
.L_x_113:
        /* <DEDUP_REMOVED lines=9> */
.L_x_114:
        /* <DEDUP_REMOVED lines=9> */
.L_x_115:
        /* <DEDUP_REMOVED lines=9> */
.L_x_116:
        /* <DEDUP_REMOVED lines=9> */
.L_x_117:
        /* <DEDUP_REMOVED lines=9> */
.L_x_118:
        /* <DEDUP_REMOVED lines=9> */
.L_x_119:
        /* <DEDUP_REMOVED lines=9> */
.L_x_120:
        /* <DEDUP_REMOVED lines=9> */
.L_x_121:
        /* <DEDUP_REMOVED lines=9> */
.L_x_122:
        /* <DEDUP_REMOVED lines=9> */
.L_x_123:
[----:B------:R-:W1:Y:S01]  /*5120*/  SYNCS.PHASECHK.TRANS64.TRYWAIT P0, [R6+URZ], R5 ;  /* 0x00000005060075a7 */ /* 0x000e62000800017f */
[----:B------:R-:W-:-:S05]  /*5130*/  VIADD R0, R0, 0x1 ;  /* 0x0000000100007836 */ /* 0x000fca0000000000 */
[----:B------:R-:W-:-:S04]  /*5140*/  ISETP.NE.AND P1, PT, R0, 0x16, PT ;  /* 0x000000160000780c */ /* 0x000fc80003f25270 */
[----:B------:R-:W-:Y:S02]  /*5150*/  SEL R2, RZ, 0x1, P1 ;  /* 0x00000001ff027807 */ /* 0x000fe40000800000 */
[----:B------:R-:W-:Y:S02]  /*5160*/  SEL R0, R0, RZ, P1 ;  /* 0x000000ff00007207 */ /* 0x000fe40000800000 */
[----:B------:R-:W-:Y:S01]  /*5170*/  LOP3.LUT R2, R7, R2, RZ, 0x3c, !PT ;  /* 0x0000000207027212 */ /* 0x000fe200078e3cff */
[----:B-1----:R-:W-:Y:S06]  /*5180*/  @!P0 BRA `(.L_x_93) ;  /* 0x0000000800608947 */ /* 0x002fec0003800000 */
.L_x_124:
[----:B------:R-:W-:Y:S01]  /*5190*/  IMAD R3, R0, 0x8, R3 ;  /* 0x0000000800037824 */ /* 0x000fe200078e0203 */
[----:B------:R-:W-:-:S07]  /*51a0*/  SHF.L.U32 R0, R2, 0x1f, RZ ;  /* 0x0000001f02007819 */ /* 0x000fce00000006ff */
.L_x_94:
[----:B--2---:R2:W3:Y:S02]  /*51b0*/  SYNCS.PHASECHK.TRANS64.TRYWAIT P0, [R3+URZ], R0 ;  /* 0x00000000030075a7 */ /* 0x0044e4000800017f */
[----:B---3--:R-:W-:Y:S05]  /*51c0*/  @!P0 NANOSLEEP.SYNCS 0x989680 ;  /* 0x009896800000895d */ /* 0x008fea0003900000 */
[----:B------:R-:W3:Y:S02]  /*51d0*/  @!P0 SYNCS.PHASECHK.TRANS64 P0, [R3+URZ], R0 ;  /* 0x00000000030085a7 */ /* 0x000ee4000800007f */
[----:B---3--:R-:W-:Y:S05]  /*51e0*/  @!P0 BRA `(.L_x_94) ;  /* 0xfffffffc00f08947 */ /* 0x008fea000383ffff */
.L_x_71:
[----:B------:R-:W-:Y:S05]  /*51f0*/  BSYNC B0 ;  /* 0x0000000000007941 */ /* 0x000fea0003800000 */
.L_x_70:
[----:B------:R-:W-:Y:S05]  /*5200*/  EXIT ;  /* 0x000000000000794d */ /* 0x000fea0003800000 */
.L_x_20:
[----:B0-----:R-:W-:-:S04]  /*5210*/  IMAD.U32 R3, RZ, RZ, UR45 ;  /* 0x0000002dff037e24 */ /* 0x001fc8000f8e00ff */
[----:B------:R0:W1:Y:S03]  /*5220*/  SYNCS.PHASECHK.TRANS64.TRYWAIT P0, [R3+URZ+-0x8], R0 ;  /* 0xfffff800030075a7 */ /* 0x000066000800017f */
[----:B-1----:R-:W-:Y:S05]  /*5230*/  @!P0 NANOSLEEP.SYNCS 0x989680 ;  /* 0x009896800000895d */ /* 0x002fea0003900000 */
[----:B------:R-:W1:Y:S02]  /*5240*/  @!P0 SYNCS.PHASECHK.TRANS64 P0, [R3+URZ+-0x8], R0 ;  /* 0xfffff800030085a7 */ /* 0x000e64000800007f */
[----:B-1----:R-:W-:Y:S05]  /*5250*/  @!P0 BRA `(.L_x_20) ;  /* 0xfffffffc00ec8947 */ /* 0x002fea000383ffff */
[----:B------:R-:W-:Y:S05]  /*5260*/  BRA `(.L_x_95) ;  /* 0xffffffc400d87947 */ /* 0x000fea000383ffff */
.L_x_25:
[----:B-1----:R1:W2:Y:S02]  /*5270*/  SYNCS.PHASECHK.TRANS64.TRYWAIT P1, [R3+URZ], R0 ;  /* 0x00000000030075a7 */ /* 0x0022a4000802017f */
[----:B--2---:R-:W-:Y:S05]  /*5280*/  @!P1 NANOSLEEP.SYNCS 0x989680 ;  /* 0x009896800000995d */ /* 0x004fea0003900000 */
[----:B------:R-:W2:Y:S02]  /*5290*/  @!P1 SYNCS.PHASECHK.TRANS64 P1, [R3+URZ], R0 ;  /* 0x00000000030095a7 */ /* 0x000ea4000802007f */
[----:B--2---:R-:W-:Y:S05]  /*52a0*/  @!P1 BRA `(.L_x_25) ;  /* 0xfffffffc00f09947 */ /* 0x004fea000383ffff */
[----:B------:R-:W-:Y:S05]  /*52b0*/  BRA `(.L_x_24) ;  /* 0xffffffc8003c7947 */ /* 0x000fea000383ffff */
.L_x_30:
[----:B-1----:R-:W-:-:S04]  /*52c0*/  IMAD.U32 R5, RZ, RZ, UR4 ;  /* 0x00000004ff057e24 */ /* 0x002fc8000f8e00ff */
[----:B------:R1:W2:Y:S03]  /*52d0*/  SYNCS.PHASECHK.TRANS64.TRYWAIT P1, [R5+URZ], R4 ;  /* 0x00000004050075a7 */ /* 0x0002a6000802017f */
[----:B--2---:R-:W-:Y:S05]  /*52e0*/  @!P1 NANOSLEEP.SYNCS 0x989680 ;  /* 0x009896800000995d */ /* 0x004fea0003900000 */
[----:B------:R-:W2:Y:S02]  /*52f0*/  @!P1 SYNCS.PHASECHK.TRANS64 P1, [R5+URZ], R4 ;  /* 0x00000004050095a7 */ /* 0x000ea4000802007f */
[----:B--2---:R-:W-:Y:S05]  /*5300*/  @!P1 BRA `(.L_x_30) ;  /* 0xfffffffc00ec9947 */ /* 0x004fea000383ffff */
[----:B------:R-:W-:Y:S05]  /*5310*/  BRA `(.L_x_29) ;  /* 0xffffffc800f47947 */ /* 0x000fea000383ffff */
.L_x_36:
[----:B0-----:R-:W-:-:S04]  /*5320*/  IMAD.U32 R3, RZ, RZ, UR45 ;  /* 0x0000002dff037e24 */ /* 0x001fc8000f8e00ff */
[----:B------:R0:W1:Y:S03]  /*5330*/  SYNCS.PHASECHK.TRANS64.TRYWAIT P0, [R3+URZ+0x8], R0 ;  /* 0x00000800030075a7 */ /* 0x000066000800017f */
[----:B-1----:R-:W-:Y:S05]  /*5340*/  @!P0 NANOSLEEP.SYNCS 0x989680 ;  /* 0x009896800000895d */ /* 0x002fea0003900000 */
[----:B------:R-:W1:Y:S02]  /*5350*/  @!P0 SYNCS.PHASECHK.TRANS64 P0, [R3+URZ+0x8], R0 ;  /* 0x00000800030085a7 */ /* 0x000e64000800007f */
[----:B-1----:R-:W-:Y:S05]  /*5360*/  @!P0 BRA `(.L_x_36) ;  /* 0xfffffffc00ec8947 */ /* 0x002fea000383ffff */
[----:B------:R-:W-:Y:S05]  /*5370*/  BRA `(.L_x_96) ;  /* 0xffffffd000407947 */ /* 0x000fea000383ffff */
.L_x_57:
[----:B------:R-:W-:Y:S01]  /*5380*/  BSSY B1, `(.L_x_97) ;  /* 0x0000006000017945 */ /* 0x000fe20003800000 */
[----:B------:R-:W-:-:S07]  /*5390*/  IMAD.MOV.U32 R15, RZ, RZ, -0x1 ;  /* 0xffffffffff0f7424 */ /* 0x000fce00078e00ff */
[----:B------:R-:W-:Y:S05]  /*53a0*/  WARPSYNC.COLLECTIVE R15, `(.L_x_98) ;  /* 0x000000000f0c7348 */ /* 0x000fea0003c00000 */
[----:B------:R-:W-:Y:S02]  /*53b0*/  ELECT P6, UR62, PT ;  /* 0x00000000003e782f */ /* 0x000fe400038c0000 */
[----:B------:R-:W-:Y:S01]  /*53c0*/  MOV R14, UR62 ;  /* 0x0000003e000e7c02 */ /* 0x000fe20008000f00 */
[----:B------:R-:W-:Y:S10]  /*53d0*/  ENDCOLLECTIVE ;  /* 0x000000000000791b */ /* 0x000ff40003800000 */
.L_x_98:
[----:B------:R-:W-:Y:S05]  /*53e0*/  BSYNC B1 ;  /* 0x0000000000017941 */ /* 0x000fea0003800000 */
.L_x_97:
[----:B------:R-:W-:Y:S05]  /*53f0*/  BRA `(.L_x_99) ;  /* 0xffffffe400747947 */ /* 0x000fea000383ffff */
.L_x_60:
[----:B-1----:R1:W2:Y:S02]  /*5400*/  SYNCS.PHASECHK.TRANS64.TRYWAIT P1, [R15+URZ+0xb0], R6 ;  /* 0x0000b0060f0075a7 */ /* 0x0022a4000802017f */
[----:B--2---:R-:W-:Y:S05]  /*5410*/  @!P1 NANOSLEEP.SYNCS 0x989680 ;  /* 0x009896800000995d */ /* 0x004fea0003900000 */
[----:B------:R-:W2:Y:S02]  /*5420*/  @!P1 SYNCS.PHASECHK.TRANS64 P1, [R15+URZ+0xb0], R6 ;  /* 0x0000b0060f0095a7 */ /* 0x000ea4000802007f */
[----:B--2---:R-:W-:Y:S05]  /*5430*/  @!P1 BRA `(.L_x_60) ;  /* 0xfffffffc00f09947 */ /* 0x004fea000383ffff */
[----:B------:R-:W-:Y:S05]  /*5440*/  BRA `(.L_x_100) ;  /* 0xffffffe400a87947 */ /* 0x000fea000383ffff */
.L_x_69:
[----:B------:R-:W-:Y:S01]  /*5450*/  BSSY B0, `(.L_x_101) ;  /* 0x0000006000007945 */ /* 0x000fe20003800000 */
[----:B------:R-:W-:-:S07]  /*5460*/  IMAD.MOV.U32 R15, RZ, RZ, -0x1 ;  /* 0xffffffffff0f7424 */ /* 0x000fce00078e00ff */
[----:B------:R-:W-:Y:S05]  /*5470*/  WARPSYNC.COLLECTIVE R15, `(.L_x_102) ;  /* 0x000000000f0c7348 */ /* 0x000fea0003c00000 */
[----:B------:R-:W-:Y:S02]  /*5480*/  ELECT P6, UR62, PT ;  /* 0x00000000003e782f */ /* 0x000fe400038c0000 */
[----:B------:R-:W-:Y:S01]  /*5490*/  MOV R14, UR62 ;  /* 0x0000003e000e7c02 */ /* 0x000fe20008000f00 */
[----:B------:R-:W-:Y:S10]  /*54a0*/  ENDCOLLECTIVE ;  /* 0x000000000000791b */ /* 0x000ff40003800000 */
.L_x_102:
[----:B------:R-:W-:Y:S05]  /*54b0*/  BSYNC B0 ;  /* 0x0000000000007941 */ /* 0x000fea0003800000 */
.L_x_101:
[----:B------:R-:W-:Y:S05]  /*54c0*/  BRA `(.L_x_103) ;  /* 0xfffffff000147947 */ /* 0x000fea000383ffff */
.L_x_73:
[----:B0-----:R0:W1:Y:S02]  /*54d0*/  SYNCS.PHASECHK.TRANS64.TRYWAIT P0, [R7+URZ], R2 ;  /* 0x00000002070075a7 */ /* 0x001064000800017f */
[----:B-1----:R-:W-:Y:S05]  /*54e0*/  @!P0 NANOSLEEP.SYNCS 0x989680 ;  /* 0x009896800000895d */ /* 0x002fea0003900000 */
[----:B------:R-:W1:Y:S02]  /*54f0*/  @!P0 SYNCS.PHASECHK.TRANS64 P0, [R7+URZ], R2 ;  /* 0x00000002070085a7 */ /* 0x000e64000800007f */
[----:B-1----:R-:W-:Y:S05]  /*5500*/  @!P0 BRA `(.L_x_73) ;  /* 0xfffffffc00f08947 */ /* 0x002fea000383ffff */
[----:B------:R-:W-:Y:S05]  /*5510*/  BRA `(.L_x_104) ;  /* 0xfffffff000547947 */ /* 0x000fea000383ffff */
.L_x_74:
[----:B0-----:R0:W1:Y:S02]  /*5520*/  SYNCS.PHASECHK.TRANS64.TRYWAIT P0, [R9+URZ], R4 ;  /* 0x00000004090075a7 */ /* 0x001064000800017f */
[----:B-1----:R-:W-:Y:S05]  /*5530*/  @!P0 NANOSLEEP.SYNCS 0x989680 ;  /* 0x009896800000895d */ /* 0x002fea0003900000 */
[----:B------:R-:W1:Y:S02]  /*5540*/  @!P0 SYNCS.PHASECHK.TRANS64 P0, [R9+URZ], R4 ;  /* 0x00000004090085a7 */ /* 0x000e64000800007f */
[----:B-1----:R-:W-:Y:S05]  /*5550*/  @!P0 BRA `(.L_x_74) ;  /* 0xfffffffc00f08947 */ /* 0x002fea000383ffff */
[----:B------:R-:W-:Y:S05]  /*5560*/  BRA `(.L_x_105) ;  /* 0xfffffff000647947 */ /* 0x000fea000383ffff */
.L_x_75:
[----:B0-----:R0:W1:Y:S02]  /*5570*/  SYNCS.PHASECHK.TRANS64.TRYWAIT P0, [R6+URZ], R5 ;  /* 0x00000005060075a7 */ /* 0x001064000800017f */
[----:B-1----:R-:W-:Y:S05]  /*5580*/  @!P0 NANOSLEEP.SYNCS 0x989680 ;  /* 0x009896800000895d */ /* 0x002fea0003900000 */
[----:B------:R-:W1:Y:S02]  /*5590*/  @!P0 SYNCS.PHASECHK.TRANS64 P0, [R6+URZ], R5 ;  /* 0x00000005060085a7 */ /* 0x000e64000800007f */
[----:B-1----:R-:W-:Y:S05]  /*55a0*/  @!P0 BRA `(.L_x_75) ;  /* 0xfffffffc00f08947 */ /* 0x002fea000383ffff */
[----:B------:R-:W-:Y:S05]  /*55b0*/  BRA `(.L_x_106) ;  /* 0xfffffff000747947 */ /* 0x000fea000383ffff */
.L_x_76:
[----:B0-----:R0:W1:Y:S02]  /*55c0*/  SYNCS.PHASECHK.TRANS64.TRYWAIT P0, [R9+URZ], R4 ;  /* 0x00000004090075a7 */ /* 0x001064000800017f */
[----:B-1----:R-:W-:Y:S05]  /*55d0*/  @!P0 NANOSLEEP.SYNCS 0x989680 ;  /* 0x009896800000895d */ /* 0x002fea0003900000 */
[----:B------:R-:W1:Y:S02]  /*55e0*/  @!P0 SYNCS.PHASECHK.TRANS64 P0, [R9+URZ], R4 ;  /* 0x00000004090085a7 */ /* 0x000e64000800007f */
[----:B-1----:R-:W-:Y:S05]  /*55f0*/  @!P0 BRA `(.L_x_76) ;  /* 0xfffffffc00f08947 */ /* 0x002fea000383ffff */
[----:B------:R-:W-:Y:S05]  /*5600*/  BRA `(.L_x_107) ;  /* 0xfffffff000847947 */ /* 0x000fea000383ffff */
.L_x_77:
[----:B0-----:R0:W1:Y:S02]  /*5610*/  SYNCS.PHASECHK.TRANS64.TRYWAIT P0, [R6+URZ], R5 ;  /* 0x00000005060075a7 */ /* 0x001064000800017f */
[----:B-1----:R-:W-:Y:S05]  /*5620*/  @!P0 NANOSLEEP.SYNCS 0x989680 ;  /* 0x009896800000895d */ /* 0x002fea0003900000 */
[----:B------:R-:W1:Y:S02]  /*5630*/  @!P0 SYNCS.PHASECHK.TRANS64 P0, [R6+URZ], R5 ;  /* 0x00000005060085a7 */ /* 0x000e64000800007f */
[----:B-1----:R-:W-:Y:S05]  /*5640*/  @!P0 BRA `(.L_x_77) ;  /* 0xfffffffc00f08947 */ /* 0x002fea000383ffff */
[----:B------:R-:W-:Y:S05]  /*5650*/  BRA `(.L_x_108) ;  /* 0xfffffff000947947 */ /* 0x000fea000383ffff */
.L_x_78:
[----:B0-----:R0:W1:Y:S02]  /*5660*/  SYNCS.PHASECHK.TRANS64.TRYWAIT P0, [R9+URZ], R4 ;  /* 0x00000004090075a7 */ /* 0x001064000800017f */
[----:B-1----:R-:W-:Y:S05]  /*5670*/  @!P0 NANOSLEEP.SYNCS 0x989680 ;  /* 0x009896800000895d */ /* 0x002fea0003900000 */
[----:B------:R-:W1:Y:S02]  /*5680*/  @!P0 SYNCS.PHASECHK.TRANS64 P0, [R9+URZ], R4 ;  /* 0x00000004090085a7 */ /* 0x000e64000800007f */
[----:B-1----:R-:W-:Y:S05]  /*5690*/  @!P0 BRA `(.L_x_78) ;  /* 0xfffffffc00f08947 */ /* 0x002fea000383ffff */
[----:B------:R-:W-:Y:S05]  /*56a0*/  BRA `(.L_x_109) ;  /* 0xfffffff000a47947 */ /* 0x000fea000383ffff */
.L_x_79:
[----:B0-----:R0:W1:Y:S02]  /*56b0*/  SYNCS.PHASECHK.TRANS64.TRYWAIT P0, [R6+URZ], R5 ;  /* 0x00000005060075a7 */ /* 0x001064000800017f */
[----:B-1----:R-:W-:Y:S05]  /*56c0*/  @!P0 NANOSLEEP.SYNCS 0x989680 ;  /* 0x009896800000895d */ /* 0x002fea0003900000 */
[----:B------:R-:W1:Y:S02]  /*56d0*/  @!P0 SYNCS.PHASECHK.TRANS64 P0, [R6+URZ], R5 ;  /* 0x00000005060085a7 */ /* 0x000e64000800007f */
[----:B-1----:R-:W-:Y:S05]  /*56e0*/  @!P0 BRA `(.L_x_79) ;  /* 0xfffffffc00f08947 */ /* 0x002fea000383ffff */
[----:B------:R-:W-:Y:S05]  /*56f0*/  BRA `(.L_x_110) ;  /* 0xfffffff000b47947 */ /* 0x000fea000383ffff */
.L_x_80:
[----:B0-----:R0:W1:Y:S02]  /*5700*/  SYNCS.PHASECHK.TRANS64.TRYWAIT P0, [R9+URZ], R4 ;  /* 0x00000004090075a7 */ /* 0x001064000800017f */
[----:B-1----:R-:W-:Y:S05]  /*5710*/  @!P0 NANOSLEEP.SYNCS 0x989680 ;  /* 0x009896800000895d */ /* 0x002fea0003900000 */
[----:B------:R-:W1:Y:S02]  /*5720*/  @!P0 SYNCS.PHASECHK.TRANS64 P0, [R9+URZ], R4 ;  /* 0x00000004090085a7 */ /* 0x000e64000800007f */
[----:B-1----:R-:W-:Y:S05]  /*5730*/  @!P0 BRA `(.L_x_80) ;  /* 0xfffffffc00f08947 */ /* 0x002fea000383ffff */
[----:B------:R-:W-:Y:S05]  /*5740*/  BRA `(.L_x_111) ;  /* 0xfffffff000c47947 */ /* 0x000fea000383ffff */
.L_x_81:
[----:B0-----:R0:W1:Y:S02]  /*5750*/  SYNCS.PHASECHK.TRANS64.TRYWAIT P0, [R6+URZ], R5 ;  /* 0x00000005060075a7 */ /* 0x001064000800017f */
[----:B-1----:R-:W-:Y:S05]  /*5760*/  @!P0 NANOSLEEP.SYNCS 0x989680 ;  /* 0x009896800000895d */ /* 0x002fea0003900000 */
[----:B------:R-:W1:Y:S02]  /*5770*/  @!P0 SYNCS.PHASECHK.TRANS64 P0, [R6+URZ], R5 ;  /* 0x00000005060085a7 */ /* 0x000e64000800007f */
[----:B-1----:R-:W-:Y:S05]  /*5780*/  @!P0 BRA `(.L_x_81) ;  /* 0xfffffffc00f08947 */ /* 0x002fea000383ffff */
[----:B------:R-:W-:Y:S05]  /*5790*/  BRA `(.L_x_112) ;  /* 0xfffffff000d47947 */ /* 0x000fea000383ffff */
.L_x_82:
[----:B0-----:R0:W1:Y:S02]  /*57a0*/  SYNCS.PHASECHK.TRANS64.TRYWAIT P0, [R9+URZ], R4 ;  /* 0x00000004090075a7 */ /* 0x001064000800017f */
[----:B-1----:R-:W-:Y:S05]  /*57b0*/  @!P0 NANOSLEEP.SYNCS 0x989680 ;  /* 0x009896800000895d */ /* 0x002fea0003900000 */
[----:B------:R-:W1:Y:S02]  /*57c0*/  @!P0 SYNCS.PHASECHK.TRANS64 P0, [R9+URZ], R4 ;  /* 0x00000004090085a7 */ /* 0x000e64000800007f */
[----:B-1----:R-:W-:Y:S05]  /*57d0*/  @!P0 BRA `(.L_x_82) ;  /* 0xfffffffc00f08947 */ /* 0x002fea000383ffff */
[----:B------:R-:W-:Y:S05]  /*57e0*/  BRA `(.L_x_113) ;  /* 0xfffffff000e47947 */ /* 0x000fea000383ffff */
.L_x_83:
[----:B0-----:R0:W1:Y:S02]  /*57f0*/  SYNCS.PHASECHK.TRANS64.TRYWAIT P0, [R6+URZ], R5 ;  /* 0x00000005060075a7 */ /* 0x001064000800017f */
[----:B-1----:R-:W-:Y:S05]  /*5800*/  @!P0 NANOSLEEP.SYNCS 0x989680 ;  /* 0x009896800000895d */ /* 0x002fea0003900000 */
[----:B------:R-:W1:Y:S02]  /*5810*/  @!P0 SYNCS.PHASECHK.TRANS64 P0, [R6+URZ], R5 ;  /* 0x00000005060085a7 */ /* 0x000e64000800007f */
[----:B-1----:R-:W-:Y:S05]  /*5820*/  @!P0 BRA `(.L_x_83) ;  /* 0xfffffffc00f08947 */ /* 0x002fea000383ffff */
[----:B------:R-:W-:Y:S05]  /*5830*/  BRA `(.L_x_114) ;  /* 0xfffffff000f47947 */ /* 0x000fea000383ffff */
.L_x_84:
[----:B0-----:R0:W1:Y:S02]  /*5840*/  SYNCS.PHASECHK.TRANS64.TRYWAIT P0, [R9+URZ], R4 ;  /* 0x00000004090075a7 */ /* 0x001064000800017f */
[----:B-1----:R-:W-:Y:S05]  /*5850*/  @!P0 NANOSLEEP.SYNCS 0x989680 ;  /* 0x009896800000895d */ /* 0x002fea0003900000 */
[----:B------:R-:W1:Y:S02]  /*5860*/  @!P0 SYNCS.PHASECHK.TRANS64 P0, [R9+URZ], R4 ;  /* 0x00000004090085a7 */ /* 0x000e64000800007f */
[----:B-1----:R-:W-:Y:S05]  /*5870*/  @!P0 BRA `(.L_x_84) ;  /* 0xfffffffc00f08947 */ /* 0x002fea000383ffff */
[----:B------:R-:W-:Y:S05]  /*5880*/  BRA `(.L_x_115) ;  /* 0xfffffff400047947 */ /* 0x000fea000383ffff */
.L_x_85:
[----:B0-----:R0:W1:Y:S02]  /*5890*/  SYNCS.PHASECHK.TRANS64.TRYWAIT P0, [R6+URZ], R5 ;  /* 0x00000005060075a7 */ /* 0x001064000800017f */
[----:B-1----:R-:W-:Y:S05]  /*58a0*/  @!P0 NANOSLEEP.SYNCS 0x989680 ;  /* 0x009896800000895d */ /* 0x002fea0003900000 */
[----:B------:R-:W1:Y:S02]  /*58b0*/  @!P0 SYNCS.PHASECHK.TRANS64 P0, [R6+URZ], R5 ;  /* 0x00000005060085a7 */ /* 0x000e64000800007f */
[----:B-1----:R-:W-:Y:S05]  /*58c0*/  @!P0 BRA `(.L_x_85) ;  /* 0xfffffffc00f08947 */ /* 0x002fea000383ffff */
[----:B------:R-:W-:Y:S05]  /*58d0*/  BRA `(.L_x_116) ;  /* 0xfffffff400147947 */ /* 0x000fea000383ffff */
.L_x_86:
[----:B0-----:R0:W1:Y:S02]  /*58e0*/  SYNCS.PHASECHK.TRANS64.TRYWAIT P0, [R9+URZ], R4 ;  /* 0x00000004090075a7 */ /* 0x001064000800017f */
[----:B-1----:R-:W-:Y:S05]  /*58f0*/  @!P0 NANOSLEEP.SYNCS 0x989680 ;  /* 0x009896800000895d */ /* 0x002fea0003900000 */
[----:B------:R-:W1:Y:S02]  /*5900*/  @!P0 SYNCS.PHASECHK.TRANS64 P0, [R9+URZ], R4 ;  /* 0x00000004090085a7 */ /* 0x000e64000800007f */
[----:B-1----:R-:W-:Y:S05]  /*5910*/  @!P0 BRA `(.L_x_86) ;  /* 0xfffffffc00f08947 */ /* 0x002fea000383ffff */
[----:B------:R-:W-:Y:S05]  /*5920*/  BRA `(.L_x_117) ;  /* 0xfffffff400247947 */ /* 0x000fea000383ffff */
.L_x_87:
[----:B0-----:R0:W1:Y:S02]  /*5930*/  SYNCS.PHASECHK.TRANS64.TRYWAIT P0, [R6+URZ], R5 ;  /* 0x00000005060075a7 */ /* 0x001064000800017f */
[----:B-1----:R-:W-:Y:S05]  /*5940*/  @!P0 NANOSLEEP.SYNCS 0x989680 ;  /* 0x009896800000895d */ /* 0x002fea0003900000 */
[----:B------:R-:W1:Y:S02]  /*5950*/  @!P0 SYNCS.PHASECHK.TRANS64 P0, [R6+URZ], R5 ;  /* 0x00000005060085a7 */ /* 0x000e64000800007f */
[----:B-1----:R-:W-:Y:S05]  /*5960*/  @!P0 BRA `(.L_x_87) ;  /* 0xfffffffc00f08947 */ /* 0x002fea000383ffff */
[----:B------:R-:W-:Y:S05]  /*5970*/  BRA `(.L_x_118) ;  /* 0xfffffff400347947 */ /* 0x000fea000383ffff */
.L_x_88:
[----:B0-----:R0:W1:Y:S02]  /*5980*/  SYNCS.PHASECHK.TRANS64.TRYWAIT P0, [R9+URZ], R4 ;  /* 0x00000004090075a7 */ /* 0x001064000800017f */
[----:B-1----:R-:W-:Y:S05]  /*5990*/  @!P0 NANOSLEEP.SYNCS 0x989680 ;  /* 0x009896800000895d */ /* 0x002fea0003900000 */
[----:B------:R-:W1:Y:S02]  /*59a0*/  @!P0 SYNCS.PHASECHK.TRANS64 P0, [R9+URZ], R4 ;  /* 0x00000004090085a7 */ /* 0x000e64000800007f */
[----:B-1----:R-:W-:Y:S05]  /*59b0*/  @!P0 BRA `(.L_x_88) ;  /* 0xfffffffc00f08947 */ /* 0x002fea000383ffff */
[----:B------:R-:W-:Y:S05]  /*59c0*/  BRA `(.L_x_119) ;  /* 0xfffffff400447947 */ /* 0x000fea000383ffff */
.L_x_89:
[----:B0-----:R0:W1:Y:S02]  /*59d0*/  SYNCS.PHASECHK.TRANS64.TRYWAIT P0, [R6+URZ], R5 ;  /* 0x00000005060075a7 */ /* 0x001064000800017f */
[----:B-1----:R-:W-:Y:S05]  /*59e0*/  @!P0 NANOSLEEP.SYNCS 0x989680 ;  /* 0x009896800000895d */ /* 0x002fea0003900000 */
[----:B------:R-:W1:Y:S02]  /*59f0*/  @!P0 SYNCS.PHASECHK.TRANS64 P0, [R6+URZ], R5 ;  /* 0x00000005060085a7 */ /* 0x000e64000800007f */
[----:B-1----:R-:W-:Y:S05]  /*5a00*/  @!P0 BRA `(.L_x_89) ;  /* 0xfffffffc00f08947 */ /* 0x002fea000383ffff */
[----:B------:R-:W-:Y:S05]  /*5a10*/  BRA `(.L_x_120) ;  /* 0xfffffff400547947 */ /* 0x000fea000383ffff */
.L_x_90:
[----:B0-----:R0:W1:Y:S02]  /*5a20*/  SYNCS.PHASECHK.TRANS64.TRYWAIT P0, [R9+URZ], R4 ;  /* 0x00000004090075a7 */ /* 0x001064000800017f */
[----:B-1----:R-:W-:Y:S05]  /*5a30*/  @!P0 NANOSLEEP.SYNCS 0x989680 ;  /* 0x009896800000895d */ /* 0x002fea0003900000 */
[----:B------:R-:W1:Y:S02]  /*5a40*/  @!P0 SYNCS.PHASECHK.TRANS64 P0, [R9+URZ], R4 ;  /* 0x00000004090085a7 */ /* 0x000e64000800007f */
[----:B-1----:R-:W-:Y:S05]  /*5a50*/  @!P0 BRA `(.L_x_90) ;  /* 0xfffffffc00f08947 */ /* 0x002fea000383ffff */
[----:B------:R-:W-:Y:S05]  /*5a60*/  BRA `(.L_x_121) ;  /* 0xfffffff400647947 */ /* 0x000fea000383ffff */
.L_x_91:
[----:B0-----:R0:W1:Y:S02]  /*5a70*/  SYNCS.PHASECHK.TRANS64.TRYWAIT P0, [R6+URZ], R5 ;  /* 0x00000005060075a7 */ /* 0x001064000800017f */
[----:B-1----:R-:W-:Y:S05]  /*5a80*/  @!P0 NANOSLEEP.SYNCS 0x989680 ;  /* 0x009896800000895d */ /* 0x002fea0003900000 */
[----:B------:R-:W1:Y:S02]  /*5a90*/  @!P0 SYNCS.PHASECHK.TRANS64 P0, [R6+URZ], R5 ;  /* 0x00000005060085a7 */ /* 0x000e64000800007f */
[----:B-1----:R-:W-:Y:S05]  /*5aa0*/  @!P0 BRA `(.L_x_91) ;  /* 0xfffffffc00f08947 */ /* 0x002fea000383ffff */
[----:B------:R-:W-:Y:S05]  /*5ab0*/  BRA `(.L_x_122) ;  /* 0xfffffff400747947 */ /* 0x000fea000383ffff */
.L_x_92:
[----:B0-----:R0:W1:Y:S02]  /*5ac0*/  SYNCS.PHASECHK.TRANS64.TRYWAIT P0, [R9+URZ], R4 ;  /* 0x00000004090075a7 */ /* 0x001064000800017f */
[----:B-1----:R-:W-:Y:S05]  /*5ad0*/  @!P0 NANOSLEEP.SYNCS 0x989680 ;  /* 0x009896800000895d */ /* 0x002fea0003900000 */
[----:B------:R-:W1:Y:S02]  /*5ae0*/  @!P0 SYNCS.PHASECHK.TRANS64 P0, [R9+URZ], R4 ;  /* 0x00000004090085a7 */ /* 0x000e64000800007f */
[----:B-1----:R-:W-:Y:S05]  /*5af0*/  @!P0 BRA `(.L_x_92) ;  /* 0xfffffffc00f08947 */ /* 0x002fea000383ffff */
[----:B------:R-:W-:Y:S05]  /*5b00*/  BRA `(.L_x_123) ;  /* 0xfffffff400847947 */ /* 0x000fea000383ffff */
.L_x_93:
[----:B-1----:R1:W2:Y:S02]  /*5b10*/  SYNCS.PHASECHK.TRANS64.TRYWAIT P0, [R6+URZ], R5 ;  /* 0x00000005060075a7 */ /* 0x0022a4000800017f */
[----:B--2---:R-:W-:Y:S05]  /*5b20*/  @!P0 NANOSLEEP.SYNCS 0x989680 ;  /* 0x009896800000895d */ /* 0x004fea0003900000 */
[----:B------:R-:W2:Y:S02]  /*5b30*/  @!P0 SYNCS.PHASECHK.TRANS64 P0, [R6+URZ], R5 ;  /* 0x00000005060085a7 */ /* 0x000ea4000800007f */
[----:B--2---:R-:W-:Y:S05]  /*5b40*/  @!P0 BRA `(.L_x_93) ;  /* 0xfffffffc00f08947 */ /* 0x004fea000383ffff */
[----:B------:R-:W-:Y:S05]  /*5b50*/  BRA `(.L_x_124) ;  /* 0xfffffff4008c7947 */ /* 0x000fea000383ffff */
.L_x_125:
[----:B------:R-:W-:-:S00]  /*5b60*/  BRA `(.L_x_125) ;  /* 0xfffffffc00fc7947 */ /* 0x000fc0000383ffff */
[----:B------:R-:W-:-:S00]  /*5b70*/  NOP ;  /* 0x0000000000007918 */ /* 0x000fc00000000000 */
        /* <DEDUP_REMOVED lines=8> */
.L_x_126:


//--------------------- .nv.global.init           --------------------------
	.section	.nv.global.init,"aw",@progbits
.nv.global.init:
	.type		$str$22,@object
	.size		$str$22,($str$23 - $str$22)
$str$22:
        /*0000*/ 	.byte	0x6b, 0x5f, 0x74, 0x69, 0x6c, 0x65, 0x5f, 0x63, 0x6f, 0x75, 0x6e, 0x74, 0x20, 0x3e, 0x3d, 0x20
        /*0010*/ 	.byte	0x31, 0x00
	.type		$str$23,@object
	.size		$str$23,(__unnamed_1 - $str$23)
$str$23:
        /*0012*/ 	.byte	0x2f, 0x74, 0x6d, 0x70, 0x2f, 0x63, 0x75, 0x74, 0x6c, 0x61, 0x73, 0x73, 0x5f, 0x73, 0x77, 0x65
        /*0022*/ 	.byte	0x65, 0x70, 0x5f, 0x73, 0x72, 0x63, 0x2f, 0x69, 0x6e, 0x63, 0x6c, 0x75, 0x64, 0x65, 0x2f, 0x63
        /*0032*/ 	.byte	0x75, 0x74, 0x6c, 0x61, 0x73, 0x73, 0x2f, 0x67, 0x65, 0x6d, 0x6d, 0x2f, 0x63, 0x6f, 0x6c, 0x6c
        /*0042*/ 	.byte	0x65, 0x63, 0x74, 0x69, 0x76, 0x65, 0x2f, 0x73, 0x6d, 0x39, 0x30, 0x5f, 0x6d, 0x6d, 0x61, 0x5f
        /*0052*/ 	.byte	0x74, 0x6d, 0x61, 0x5f, 0x67, 0x6d, 0x6d, 0x61, 0x5f, 0x73, 0x73, 0x5f, 0x77, 0x61, 0x72, 0x70
        /*0062*/ 	.byte	0x73, 0x70, 0x65, 0x63, 0x69, 0x61, 0x6c, 0x69, 0x7a, 0x65, 0x64, 0x2e, 0x68, 0x70, 0x70, 0x00
	.type		__unnamed_1,@object
	.size		__unnamed_1,(.L_0 - __unnamed_1)
__unnamed_1:
        /*0072*/ 	.byte	0x76, 0x6f, 0x69, 0x64, 0x20, 0x63, 0x75, 0x74, 0x6c, 0x61, 0x73, 0x73, 0x3a, 0x3a, 0x67, 0x65
        /* <DEDUP_REMOVED lines=179> */
        /*0bb2*/ 	.byte	0x74, 0x65, 0x3a, 0x3a, 0x69, 0x64, 0x65, 0x6e, 0x74, 0x69, 0x74, 0x79, 0x5d, 0x00
.L_0:


//--------------------- .nv.shared._ZN7cutlass13device_kernelINS_4gemm6kernel13GemmUniversalIN4cute5tupleIJiiiiEEENS1_10collective13CollectiveMmaINS1_34MainloopSm90TmaGmmaWarpSpecializedILi22ENS5_IJNS4_1CILi2EEENSA_ILi1EEESC_EEENS1_32KernelTmaWarpSpecializedPingpongEEENS5_IJNSA_ILi64EEENSA_ILi16EEESG_EEENS_6half_tENS5_IJlSC_lEEESJ_SK_NS4_8TiledMMAINS4_8MMA_AtomIJNS4_4SM904GMMA25MMA_64x16x16_F32F16F16_SSILNSO_5MajorE0ELSQ_0ELNSO_7ScaleInE1ELSR_1EEEEEENS4_6LayoutINS5_IJSC_SC_SC_EEENS5_IJNSA_ILi0EEESW_SW_EEEEENS5_IJNS4_10UnderscoreESZ_SZ_EEEEENS4_13SM90_TMA_LOADENS4_14ComposedLayoutINS4_7SwizzleILi3ELi4ELi3EEENS4_18smem_ptr_flag_bitsILi16EEENSU_INS5_IJNSA_ILi8EEESG_EEENS5_IJSG_SC_EEEEEEEvNS4_8identityENS4_23SM90_TMA_LOAD_MULTICASTES1C_vS1D_EENS_8epilogue10collective6detail29Sm90TmaWarpSpecializedAdapterINS1H_15DefaultEpilogueISJ_SK_SK_NS1G_6thread17LinearCombinationISJ_Li1EffLNS1L_9ScaleType4KindE0ELNS_15FloatRoundStyleE2ESJ_EENS1_15EpilogueDefaultEEEEEvvEEEEvNT_6ParamsE --------------------------
	.section	.nv.shared._ZN7cutlass13device_kernelINS_4gemm6kernel13GemmUniversalIN4cute5tupleIJiiiiEEENS1_10collective13CollectiveMmaINS1_34MainloopSm90TmaGmmaWarpSpecializedILi22ENS5_IJNS4_1CILi2EEENSA_ILi1EEESC_EEENS1_32KernelTmaWarpSpecializedPingpongEEENS5_IJNSA_ILi64EEENSA_ILi16EEESG_EEENS_6half_tENS5_IJlSC_lEEESJ_SK_NS4_8TiledMMAINS4_8MMA_AtomIJNS4_4SM904GMMA25MMA_64x16x16_F32F16F16_SSILNSO_5MajorE0ELSQ_0ELNSO_7ScaleInE1ELSR_1EEEEEENS4_6LayoutINS5_IJSC_SC_SC_EEENS5_IJNSA_ILi0EEESW_SW_EEEEENS5_IJNS4_10UnderscoreESZ_SZ_EEEEENS4_13SM90_TMA_LOADENS4_14ComposedLayoutINS4_7SwizzleILi3ELi4ELi3EEENS4_18smem_ptr_flag_bitsILi16EEENSU_INS5_IJNSA_ILi8EEESG_EEENS5_IJSG_SC_EEEEEEEvNS4_8identityENS4_23SM90_TMA_LOAD_MULTICASTES1C_vS1D_EENS_8epilogue10collective6detail29Sm90TmaWarpSpecializedAdapterINS1H_15DefaultEpilogueISJ_SK_SK_NS1G_6thread17LinearCombinationISJ_Li1EffLNS1L_9ScaleType4KindE0ELNS_15FloatRoundStyleE2ESJ_EENS1_15EpilogueDefaultEEEEEvvEEEEvNT_6ParamsE,"aw",@nobits
	.sectionflags	@""
	.align	16
	.zero		1024


//--------------------- .nv.shared.reserved.0     --------------------------
	.section	.nv.shared.reserved.0,"aw",@nobits
	.weak		__nv_reservedSMEM_offset_0_alias
	.size		__nv_reservedSMEM_offset_0_alias, 0, 0
	.other		__nv_reservedSMEM_offset_0_alias,@"STO_CUDA_RESERVED_SHARED STV_DEFAULT"
__nv_reservedSMEM_offset_0_alias:
	.zero		0


//--------------------- .nv.global                --------------------------
	.section	.nv.global,"aw",@nobits
.nv.global:
	.type		_ZN39_INTERNAL_1e0bf441_4_k_cu_0114960b_37764cute1_E,@object
	.size		_ZN39_INTERNAL_1e0bf441_4_k_cu_0114960b_37764cute1_E,(_ZN39_INTERNAL_1e0bf441_4_k_cu_0114960b_37764cuda3std3__45__cpo6cbeginE - _ZN39_INTERNAL_1e0bf441_4_k_cu_0114960b_37764cute1_E)
_ZN39_INTERNAL_1e0bf441_4_k_cu_0114960b_37764cute1_E:
	.zero		1
	.type		_ZN39_INTERNAL_1e0bf441_4_k_cu_0114960b_37764cuda3std3__45__cpo6cbeginE,@object
	.size		_ZN39_INTERNAL_1e0bf441_4_k_cu_0114960b_37764cuda3std3__45__cpo6cbeginE,(_ZN39_INTERNAL_1e0bf441_4_k_cu_0114960b_37764cuda3std3__48in_placeE - _ZN39_INTERNAL_1e0bf441_4_k_cu_0114960b_37764cuda3std3__45__cpo6cbeginE)
_ZN39_INTERNAL_1e0bf441_4_k_cu_0114960b_37764cuda3std3__45__cpo6cbeginE:
	.zero		1
	.type		_ZN39_INTERNAL_1e0bf441_4_k_cu_0114960b_37764cuda3std3__48in_placeE,@object
	.size		_ZN39_INTERNAL_1e0bf441_4_k_cu_0114960b_37764cuda3std3__48in_placeE,(_ZN39_INTERNAL_1e0bf441_4_k_cu_0114960b_37764cuda3std6ranges3__45__cpo9iter_moveE - _ZN39_INTERNAL_1e0bf441_4_k_cu_0114960b_37764cuda3std3__48in_placeE)
_ZN39_INTERNAL_1e0bf441_4_k_cu_0114960b_37764cuda3std3__48in_placeE:
	.zero		1
	.type		_ZN39_INTERNAL_1e0bf441_4_k_cu_0114960b_37764cuda3std6ranges3__45__cpo9iter_moveE,@object
	.size		_ZN39_INTERNAL_1e0bf441_4_k_cu_0114960b_37764cuda3std6ranges3__45__cpo9iter_moveE,(_ZN39_INTERNAL_1e0bf441_4_k_cu_0114960b_37764cuda3std3__45__cpo5beginE - _ZN39_INTERNAL_1e0bf441_4_k_cu_0114960b_37764cuda3std6ranges3__45__cpo9iter_moveE)
_ZN39_INTERNAL_1e0bf441_4_k_cu_0114960b_37764cuda3std6ranges3__45__cpo9iter_moveE:
	.zero		1
	.type		_ZN39_INTERNAL_1e0bf441_4_k_cu_0114960b_37764cuda3std3__45__cpo5beginE,@object
	.size		_ZN39_INTERNAL_1e0bf441_4_k_cu_0114960b_37764cuda3std3__45__cpo5beginE,(_ZN39_INTERNAL_1e0bf441_4_k_cu_0114960b_37764cuda3std3__441_GLOBAL__N__1e0bf441_4_k_cu_0114960b_37766ignoreE - _ZN39_INTERNAL_1e0bf441_4_k_cu_0114960b_37764cuda3std3__45__cpo5beginE)
_ZN39_INTERNAL_1e0bf441_4_k_cu_0114960b_37764cuda3std3__45__cpo5beginE:
	.zero		1
	.type		_ZN39_INTERNAL_1e0bf441_4_k_cu_0114960b_37764cuda3std3__441_GLOBAL__N__1e0bf441_4_k_cu_0114960b_37766ignoreE,@object
	.size		_ZN39_INTERNAL_1e0bf441_4_k_cu_0114960b_37764cuda3std3__441_GLOBAL__N__1e0bf441_4_k_cu_0114960b_37766ignoreE,(_ZN39_INTERNAL_1e0bf441_4_k_cu_0114960b_37764cute7productE - _ZN39_INTERNAL_1e0bf441_4_k_cu_0114960b_37764cuda3std3__441_GLOBAL__N__1e0bf441_4_k_cu_0114960b_37766ignoreE)
_ZN39_INTERNAL_1e0bf441_4_k_cu_0114960b_37764cuda3std3__441_GLOBAL__N__1e0bf441_4_k_cu_0114960b_37766ignoreE:
	.zero		1
	.type		_ZN39_INTERNAL_1e0bf441_4_k_cu_0114960b_37764cute7productE,@object
	.size		_ZN39_INTERNAL_1e0bf441_4_k_cu_0114960b_37764cute7productE,(_ZN39_INTERNAL_1e0bf441_4_k_cu_0114960b_37764cuda3std3__45__cpo3endE - _ZN39_INTERNAL_1e0bf441_4_k_cu_0114960b_37764cute7productE)
_ZN39_INTERNAL_1e0bf441_4_k_cu_0114960b_37764cute7productE:
	.zero		1
	.type		_ZN39_INTERNAL_1e0bf441_4_k_cu_0114960b_37764cuda3std3__45__cpo3endE,@object
	.size		_ZN39_INTERNAL_1e0bf441_4_k_cu_0114960b_37764cuda3std3__45__cpo3endE,(_ZN39_INTERNAL_1e0bf441_4_k_cu_0114960b_37764cuda3std3__419piecewise_constructE - _ZN39_INTERNAL_1e0bf441_4_k_cu_0114960b_37764cuda3std3__45__cpo3endE)
_ZN39_INTERNAL_1e0bf441_4_k_cu_0114960b_37764cuda3std3__45__cpo3endE:
	.zero		1
	.type		_ZN39_INTERNAL_1e0bf441_4_k_cu_0114960b_37764cuda3std3__419piecewise_constructE,@object
	.size		_ZN39_INTERNAL_1e0bf441_4_k_cu_0114960b_37764cuda3std3__419piecewise_constructE,(_ZN39_INTERNAL_1e0bf441_4_k_cu_0114960b_37764cuda3std3__45__cpo4cendE - _ZN39_INTERNAL_1e0bf441_4_k_cu_0114960b_37764cuda3std3__419piecewise_constructE)
_ZN39_INTERNAL_1e0bf441_4_k_cu_0114960b_37764cuda3std3__419piecewise_constructE:
	.zero		1
	.type		_ZN39_INTERNAL_1e0bf441_4_k_cu_0114960b_37764cuda3std3__45__cpo4cendE,@object
	.size		_ZN39_INTERNAL_1e0bf441_4_k_cu_0114960b_37764cuda3std3__45__cpo4cendE,(_ZN39_INTERNAL_1e0bf441_4_k_cu_0114960b_37764cuda3std6ranges3__45__cpo4swapE - _ZN39_INTERNAL_1e0bf441_4_k_cu_0114960b_37764cuda3std3__45__cpo4cendE)
_ZN39_INTERNAL_1e0bf441_4_k_cu_0114960b_37764cuda3std3__45__cpo4cendE:
	.zero		1
	.type		_ZN39_INTERNAL_1e0bf441_4_k_cu_0114960b_37764cuda3std6ranges3__45__cpo4swapE,@object
	.size		_ZN39_INTERNAL_1e0bf441_4_k_cu_0114960b_37764cuda3std6ranges3__45__cpo4swapE,(.L_8 - _ZN39_INTERNAL_1e0bf441_4_k_cu_0114960b_37764cuda3std6ranges3__45__cpo4swapE)
_ZN39_INTERNAL_1e0bf441_4_k_cu_0114960b_37764cuda3std6ranges3__45__cpo4swapE:
	.zero		1
.L_8:


//--------------------- .nv.constant0._ZN7cutlass13device_kernelINS_4gemm6kernel13GemmUniversalIN4cute5tupleIJiiiiEEENS1_10collective13CollectiveMmaINS1_34MainloopSm90TmaGmmaWarpSpecializedILi22ENS5_IJNS4_1CILi2EEENSA_ILi1EEESC_EEENS1_32KernelTmaWarpSpecializedPingpongEEENS5_IJNSA_ILi64EEENSA_ILi16EEESG_EEENS_6half_tENS5_IJlSC_lEEESJ_SK_NS4_8TiledMMAINS4_8MMA_AtomIJNS4_4SM904GMMA25MMA_64x16x16_F32F16F16_SSILNSO_5MajorE0ELSQ_0ELNSO_7ScaleInE1ELSR_1EEEEEENS4_6LayoutINS5_IJSC_SC_SC_EEENS5_IJNSA_ILi0EEESW_SW_EEEEENS5_IJNS4_10UnderscoreESZ_SZ_EEEEENS4_13SM90_TMA_LOADENS4_14ComposedLayoutINS4_7SwizzleILi3ELi4ELi3EEENS4_18smem_ptr_flag_bitsILi16EEENSU_INS5_IJNSA_ILi8EEESG_EEENS5_IJSG_SC_EEEEEEEvNS4_8identityENS4_23SM90_TMA_LOAD_MULTICASTES1C_vS1D_EENS_8epilogue10collective6detail29Sm90TmaWarpSpecializedAdapterINS1H_15DefaultEpilogueISJ_SK_SK_NS1G_6thread17LinearCombinationISJ_Li1EffLNS1L_9ScaleType4KindE0ELNS_15FloatRoundStyleE2ESJ_EENS1_15EpilogueDefaultEEEEEvvEEEEvNT_6ParamsE --------------------------
	.section	.nv.constant0._ZN7cutlass13device_kernelINS_4gemm6kernel13GemmUniversalIN4cute5tupleIJiiiiEEENS1_10collective13CollectiveMmaINS1_34MainloopSm90TmaGmmaWarpSpecializedILi22ENS5_IJNS4_1CILi2EEENSA_ILi1EEESC_EEENS1_32KernelTmaWarpSpecializedPingpongEEENS5_IJNSA_ILi64EEENSA_ILi16EEESG_EEENS_6half_tENS5_IJlSC_lEEESJ_SK_NS4_8TiledMMAINS4_8MMA_AtomIJNS4_4SM904GMMA25MMA_64x16x16_F32F16F16_SSILNSO_5MajorE0ELSQ_0ELNSO_7ScaleInE1ELSR_1EEEEEENS4_6LayoutINS5_IJSC_SC_SC_EEENS5_IJNSA_ILi0EEESW_SW_EEEEENS5_IJNS4_10UnderscoreESZ_SZ_EEEEENS4_13SM90_TMA_LOADENS4_14ComposedLayoutINS4_7SwizzleILi3ELi4ELi3EEENS4_18smem_ptr_flag_bitsILi16EEENSU_INS5_IJNSA_ILi8EEESG_EEENS5_IJSG_SC_EEEEEEEvNS4_8identityENS4_23SM90_TMA_LOAD_MULTICASTES1C_vS1D_EENS_8epilogue10collective6detail29Sm90TmaWarpSpecializedAdapterINS1H_15DefaultEpilogueISJ_SK_SK_NS1G_6thread17LinearCombinationISJ_Li1EffLNS1L_9ScaleType4KindE0ELNS_15FloatRoundStyleE2ESJ_EENS1_15EpilogueDefaultEEEEEvvEEEEvNT_6ParamsE,"a",@progbits
	.sectionflags	@""
	.align	4
.nv.constant0._ZN7cutlass13device_kernelINS_4gemm6kernel13GemmUniversalIN4cute5tupleIJiiiiEEENS1_10collective13CollectiveMmaINS1_34MainloopSm90TmaGmmaWarpSpecializedILi22ENS5_IJNS4_1CILi2EEENSA_ILi1EEESC_EEENS1_32KernelTmaWarpSpecializedPingpongEEENS5_IJNSA_ILi64EEENSA_ILi16EEESG_EEENS_6half_tENS5_IJlSC_lEEESJ_SK_NS4_8TiledMMAINS4_8MMA_AtomIJNS4_4SM904GMMA25MMA_64x16x16_F32F16F16_SSILNSO_5MajorE0ELSQ_0ELNSO_7ScaleInE1ELSR_1EEEEEENS4_6LayoutINS5_IJSC_SC_SC_EEENS5_IJNSA_ILi0EEESW_SW_EEEEENS5_IJNS4_10UnderscoreESZ_SZ_EEEEENS4_13SM90_TMA_LOADENS4_14ComposedLayoutINS4_7SwizzleILi3ELi4ELi3EEENS4_18smem_ptr_flag_bitsILi16EEENSU_INS5_IJNSA_ILi8EEESG_EEENS5_IJSG_SC_EEEEEEEvNS4_8identityENS4_23SM90_TMA_LOAD_MULTICASTES1C_vS1D_EENS_8epilogue10collective6detail29Sm90TmaWarpSpecializedAdapterINS1H_15DefaultEpilogueISJ_SK_SK_NS1G_6thread17LinearCombinationISJ_Li1EffLNS1L_9ScaleType4KindE0ELNS_15FloatRoundStyleE2ESJ_EENS1_15EpilogueDefaultEEEEEvvEEEEvNT_6ParamsE:
	.zero		1664


//--------------------- SYMBOLS --------------------------

	.type		.nv.reservedSmem.offset0,@object
	.size		.nv.reservedSmem.offset0,0x4
	.type		__assertfail,@function
